def attn_fwd(
    Q,
    K,
    V,
    Out,
    Lse,
    sm_scale,
    stride_qz,
    stride_qh,
    stride_qm,
    stride_qk,
    stride_kz,
    stride_kh,
    stride_kn,
    stride_kk,
    stride_vz,
    stride_vh,
    stride_vn,
    stride_vk,
    stride_oz,
    stride_oh,
    stride_om,
    stride_ok,
    seqlen_q,
    seqlen_k,
    BLOCK_M: tl.constexpr,
    BLOCK_N: tl.constexpr,
    HEAD_DIM: tl.constexpr,
    CAUSAL: tl.constexpr,
):
    start_m = tl.program_id(0)
    off_hz = tl.program_id(1)
    q_off = off_hz * stride_qh
    k_off = off_hz * stride_kh
    v_off = off_hz * stride_vh
    offs_m = start_m * BLOCK_M + tl.arange(0, BLOCK_M)
    offs_d = tl.arange(0, HEAD_DIM)
    offs_n = tl.arange(0, BLOCK_N)
    q_ptrs = Q + q_off + offs_m[:, None] * stride_qm + offs_d[None, :] * stride_qk
    k_ptrs = K + k_off + offs_d[:, None] * stride_kk + offs_n[None, :] * stride_kn
    v_ptrs = V + v_off + offs_n[:, None] * stride_vn + offs_d[None, :] * stride_vk
    m_i = tl.full([BLOCK_M], float("-inf"), dtype=tl.float32)
    l_i = tl.zeros([BLOCK_M], dtype=tl.float32) + 1.0
    acc = tl.zeros([BLOCK_M, HEAD_DIM], dtype=tl.float32)
    q = tl.load(q_ptrs)
    acc, l_i, m_i = _attn_fwd_inner(
        acc,
        l_i,
        m_i,
        q,
        k_ptrs,
        v_ptrs,
        sm_scale,
        stride_kn,
        stride_vn,
        start_m,
        seqlen_k,
        BLOCK_M,
        BLOCK_N,
        HEAD_DIM,
        CAUSAL,
    )
    acc = acc / l_i[:, None]
    lse = m_i + tl.math.log2(l_i) / 1.4426950408889634
    o_ptrs = (
        Out
        + off_hz * stride_oh
        + offs_m[:, None] * stride_om
        + offs_d[None, :] * stride_ok
    )
    tl.store(o_ptrs, acc.to(Out.dtype.element_ty))
    tl.store(Lse + off_hz * seqlen_q + offs_m, lse)

# config = {"BLOCK_M": 256, "BLOCK_N": 32, "HEAD_DIM": 16, "arch": "sm_100", "causal": true, "dtype": "bf16", "num_stages": 2, "num_warps": 16}
# arch = sm_100


// ===== COMPILED SASS (sm_100a) =====

	.target	sm_100a

	.elftype	@"ET_EXEC"


//--------------------- .note.nv.tkinfo           --------------------------
	.section	.note.nv.tkinfo,"",@"SHT_NOTE"
	.sectionflags	@"SHF_NOTE_NV_TKINFO"
	.tkinfo
        /*0018*/ 	.word	0x00000081
        /*0030*/ 	.string	""
        /*0030*/ 	.string	"ptxas-blackwell"
        /*0030*/ 	.string	"Cuda compilation tools, release 12.9, V12.9.86"
        /*0030*/ 	.string	"Build cuda_12.9.r12.9/compiler.36037853_0"
        /*0030*/ 	.string	"-v  -suppress-debug-info  -lineinfo  -arch sm_100a "



//--------------------- .note.nv.cuver            --------------------------
	.section	.note.nv.cuver,"",@"SHT_NOTE"
	.sectionflags	@"SHF_NOTE_NV_CUVER"
        /*0018*/ 	.short	0x0001
        /*001a*/ 	.short	0x0064
        /*001c*/ 	.short	0x0001
        /*001e*/ 	.short	0x0000
        /*0020*/ 	.short	0x0001
        /*0022*/ 	.short	0x0000


//--------------------- .nv.info                  --------------------------
	.section	.nv.info,"",@"SHT_CUDA_INFO"
	.align	4


	//----- nvinfo : EIATTR_REGCOUNT
	.align		4
        /*0000*/ 	.byte	0x04, 0x2f
        /*0002*/ 	.short	(.L_2 - .L_1)
	.align		4
.L_1:
        /*0004*/ 	.word	index@(attn_fwd)
        /*0008*/ 	.word	0x00000035


	//----- nvinfo : EIATTR_FRAME_SIZE
	.align		4
.L_2:
        /*000c*/ 	.byte	0x04, 0x11
        /*000e*/ 	.short	(.L_4 - .L_3)
	.align		4
.L_3:
        /*0010*/ 	.word	index@(attn_fwd)
        /*0014*/ 	.word	0x00000000


	//----- nvinfo : EIATTR_MIN_STACK_SIZE
	.align		4
.L_4:
        /*0018*/ 	.byte	0x04, 0x12
        /*001a*/ 	.short	(.L_6 - .L_5)
	.align		4
.L_5:
        /*001c*/ 	.word	index@(attn_fwd)
        /*0020*/ 	.word	0x00000000
.L_6:


//--------------------- .nv.info.attn_fwd         --------------------------
	.section	.nv.info.attn_fwd,"",@"SHT_CUDA_INFO"
	.sectionflags	@""
	.align	4


	//----- nvinfo : EIATTR_CUDA_API_VERSION
	.align		4
        /*0000*/ 	.byte	0x04, 0x37
        /*0002*/ 	.short	(.L_8 - .L_7)
.L_7:
        /*0004*/ 	.word	0x00000081


	//----- nvinfo : EIATTR_KPARAM_INFO
	.align		4
.L_8:
        /*0008*/ 	.byte	0x04, 0x17
        /*000a*/ 	.short	(.L_10 - .L_9)
.L_9:
        /*000c*/ 	.word	0x00000000
        /*0010*/ 	.short	0x0019
        /*0012*/ 	.short	0x0080
        /*0014*/ 	.byte	0x00, 0xf4, 0x21, 0x00


	//----- nvinfo : EIATTR_KPARAM_INFO
	.align		4
.L_10:
        /*0018*/ 	.byte	0x04, 0x17
        /*001a*/ 	.short	(.L_12 - .L_11)
.L_11:
        /*001c*/ 	.word	0x00000000
        /*0020*/ 	.short	0x0018
        /*0022*/ 	.short	0x0078
        /*0024*/ 	.byte	0x00, 0xf4, 0x21, 0x00


	//----- nvinfo : EIATTR_KPARAM_INFO
	.align		4
.L_12:
        /*0028*/ 	.byte	0x04, 0x17
        /*002a*/ 	.short	(.L_14 - .L_13)
.L_13:
        /*002c*/ 	.word	0x00000000
        /*0030*/ 	.short	0x0017
        /*0032*/ 	.short	0x0070
        /*0034*/ 	.byte	0x00, 0xf0, 0x11, 0x00


	//----- nvinfo : EIATTR_KPARAM_INFO
	.align		4
.L_14:
        /*0038*/ 	.byte	0x04, 0x17
        /*003a*/ 	.short	(.L_16 - .L_15)
.L_15:
        /*003c*/ 	.word	0x00000000
        /*0040*/ 	.short	0x0016
        /*0042*/ 	.short	0x006c
        /*0044*/ 	.byte	0x00, 0xf0, 0x11, 0x00


	//----- nvinfo : EIATTR_KPARAM_INFO
	.align		4
.L_16:
        /*0048*/ 	.byte	0x04, 0x17
        /*004a*/ 	.short	(.L_18 - .L_17)
.L_17:
        /*004c*/ 	.word	0x00000000
        /*0050*/ 	.short	0x0015
        /*0052*/ 	.short	0x0068
        /*0054*/ 	.byte	0x00, 0xf0, 0x11, 0x00


	//----- nvinfo : EIATTR_KPARAM_INFO
	.align		4
.L_18:
        /*0058*/ 	.byte	0x04, 0x17
        /*005a*/ 	.short	(.L_20 - .L_19)
.L_19:
        /*005c*/ 	.word	0x00000000
        /*0060*/ 	.short	0x0014
        /*0062*/ 	.short	0x0064
        /*0064*/ 	.byte	0x00, 0xf0, 0x11, 0x00


	//----- nvinfo : EIATTR_KPARAM_INFO
	.align		4
.L_20:
        /*0068*/ 	.byte	0x04, 0x17
        /*006a*/ 	.short	(.L_22 - .L_21)
.L_21:
        /*006c*/ 	.word	0x00000000
        /*0070*/ 	.short	0x0013
        /*0072*/ 	.short	0x0060
        /*0074*/ 	.byte	0x00, 0xf0, 0x11, 0x00


	//----- nvinfo : EIATTR_KPARAM_INFO
	.align		4
.L_22:
        /*0078*/ 	.byte	0x04, 0x17
        /*007a*/ 	.short	(.L_24 - .L_23)
.L_23:
        /*007c*/ 	.word	0x00000000
        /*0080*/ 	.short	0x0012
        /*0082*/ 	.short	0x005c
        /*0084*/ 	.byte	0x00, 0xf0, 0x11, 0x00


	//----- nvinfo : EIATTR_KPARAM_INFO
	.align		4
.L_24:
        /*0088*/ 	.byte	0x04, 0x17
        /*008a*/ 	.short	(.L_26 - .L_25)
.L_25:
        /*008c*/ 	.word	0x00000000
        /*0090*/ 	.short	0x0011
        /*0092*/ 	.short	0x0058
        /*0094*/ 	.byte	0x00, 0xf0, 0x11, 0x00


	//----- nvinfo : EIATTR_KPARAM_INFO
	.align		4
.L_26:
        /*0098*/ 	.byte	0x04, 0x17
        /*009a*/ 	.short	(.L_28 - .L_27)
.L_27:
        /*009c*/ 	.word	0x00000000
        /*00a0*/ 	.short	0x0010
        /*00a2*/ 	.short	0x0054
        /*00a4*/ 	.byte	0x00, 0xf0, 0x11, 0x00


	//----- nvinfo : EIATTR_KPARAM_INFO
	.align		4
.L_28:
        /*00a8*/ 	.byte	0x04, 0x17
        /*00aa*/ 	.short	(.L_30 - .L_29)
.L_29:
        /*00ac*/ 	.word	0x00000000
        /*00b0*/ 	.short	0x000f
        /*00b2*/ 	.short	0x0050
        /*00b4*/ 	.byte	0x00, 0xf0, 0x11, 0x00


	//----- nvinfo : EIATTR_KPARAM_INFO
	.align		4
.L_30:
        /*00b8*/ 	.byte	0x04, 0x17
        /*00ba*/ 	.short	(.L_32 - .L_31)
.L_31:
        /*00bc*/ 	.word	0x00000000
        /*00c0*/ 	.short	0x000e
        /*00c2*/ 	.short	0x004c
        /*00c4*/ 	.byte	0x00, 0xf0, 0x11, 0x00


	//----- nvinfo : EIATTR_KPARAM_INFO
	.align		4
.L_32:
        /*00c8*/ 	.byte	0x04, 0x17
        /*00ca*/ 	.short	(.L_34 - .L_33)
.L_33:
        /*00cc*/ 	.word	0x00000000
        /*00d0*/ 	.short	0x000d
        /*00d2*/ 	.short	0x0048
        /*00d4*/ 	.byte	0x00, 0xf0, 0x11, 0x00


	//----- nvinfo : EIATTR_KPARAM_INFO
	.align		4
.L_34:
        /*00d8*/ 	.byte	0x04, 0x17
        /*00da*/ 	.short	(.L_36 - .L_35)
.L_35:
        /*00dc*/ 	.word	0x00000000
        /*00e0*/ 	.short	0x000c
        /*00e2*/ 	.short	0x0044
        /*00e4*/ 	.byte	0x00, 0xf0, 0x11, 0x00


	//----- nvinfo : EIATTR_KPARAM_INFO
	.align		4
.L_36:
        /*00e8*/ 	.byte	0x04, 0x17
        /*00ea*/ 	.short	(.L_38 - .L_37)
.L_37:
        /*00ec*/ 	.word	0x00000000
        /*00f0*/ 	.short	0x000b
        /*00f2*/ 	.short	0x0040
        /*00f4*/ 	.byte	0x00, 0xf0, 0x11, 0x00


	//----- nvinfo : EIATTR_KPARAM_INFO
	.align		4
.L_38:
        /*00f8*/ 	.byte	0x04, 0x17
        /*00fa*/ 	.short	(.L_40 - .L_39)
.L_39:
        /*00fc*/ 	.word	0x00000000
        /*0100*/ 	.short	0x000a
        /*0102*/ 	.short	0x003c
        /*0104*/ 	.byte	0x00, 0xf0, 0x11, 0x00


	//----- nvinfo : EIATTR_KPARAM_INFO
	.align		4
.L_40:
        /*0108*/ 	.byte	0x04, 0x17
        /*010a*/ 	.short	(.L_42 - .L_41)
.L_41:
        /*010c*/ 	.word	0x00000000
        /*0110*/ 	.short	0x0009
        /*0112*/ 	.short	0x0038
        /*0114*/ 	.byte	0x00, 0xf0, 0x11, 0x00


	//----- nvinfo : EIATTR_KPARAM_INFO
	.align		4
.L_42:
        /*0118*/ 	.byte	0x04, 0x17
        /*011a*/ 	.short	(.L_44 - .L_43)
.L_43:
        /*011c*/ 	.word	0x00000000
        /*0120*/ 	.short	0x0008
        /*0122*/ 	.short	0x0034
        /*0124*/ 	.byte	0x00, 0xf0, 0x11, 0x00


	//----- nvinfo : EIATTR_KPARAM_INFO
	.align		4
.L_44:
        /*0128*/ 	.byte	0x04, 0x17
        /*012a*/ 	.short	(.L_46 - .L_45)
.L_45:
        /*012c*/ 	.word	0x00000000
        /*0130*/ 	.short	0x0007
        /*0132*/ 	.short	0x0030
        /*0134*/ 	.byte	0x00, 0xf0, 0x11, 0x00


	//----- nvinfo : EIATTR_KPARAM_INFO
	.align		4
.L_46:
        /*0138*/ 	.byte	0x04, 0x17
        /*013a*/ 	.short	(.L_48 - .L_47)
.L_47:
        /*013c*/ 	.word	0x00000000
        /*0140*/ 	.short	0x0006
        /*0142*/ 	.short	0x002c
        /*0144*/ 	.byte	0x00, 0xf0, 0x11, 0x00


	//----- nvinfo : EIATTR_KPARAM_INFO
	.align		4
.L_48:
        /*0148*/ 	.byte	0x04, 0x17
        /*014a*/ 	.short	(.L_50 - .L_49)
.L_49:
        /*014c*/ 	.word	0x00000000
        /*0150*/ 	.short	0x0005
        /*0152*/ 	.short	0x0028
        /*0154*/ 	.byte	0x00, 0xf0, 0x11, 0x00


	//----- nvinfo : EIATTR_KPARAM_INFO
	.align		4
.L_50:
        /*0158*/ 	.byte	0x04, 0x17
        /*015a*/ 	.short	(.L_52 - .L_51)
.L_51:
        /*015c*/ 	.word	0x00000000
        /*0160*/ 	.short	0x0004
        /*0162*/ 	.short	0x0020
        /*0164*/ 	.byte	0x00, 0xf4, 0x21, 0x00


	//----- nvinfo : EIATTR_KPARAM_INFO
	.align		4
.L_52:
        /*0168*/ 	.byte	0x04, 0x17
        /*016a*/ 	.short	(.L_54 - .L_53)
.L_53:
        /*016c*/ 	.word	0x00000000
        /*0170*/ 	.short	0x0003
        /*0172*/ 	.short	0x0018
        /*0174*/ 	.byte	0x00, 0xf4, 0x21, 0x00


	//----- nvinfo : EIATTR_KPARAM_INFO
	.align		4
.L_54:
        /*0178*/ 	.byte	0x04, 0x17
        /*017a*/ 	.short	(.L_56 - .L_55)
.L_55:
        /*017c*/ 	.word	0x00000000
        /*0180*/ 	.short	0x0002
        /*0182*/ 	.short	0x0010
        /*0184*/ 	.byte	0x00, 0xf4, 0x21, 0x00


	//----- nvinfo : EIATTR_KPARAM_INFO
	.align		4
.L_56:
        /*0188*/ 	.byte	0x04, 0x17
        /*018a*/ 	.short	(.L_58 - .L_57)
.L_57:
        /*018c*/ 	.word	0x00000000
        /*0190*/ 	.short	0x0001
        /*0192*/ 	.short	0x0008
        /*0194*/ 	.byte	0x00, 0xf4, 0x21, 0x00


	//----- nvinfo : EIATTR_KPARAM_INFO
	.align		4
.L_58:
        /*0198*/ 	.byte	0x04, 0x17
        /*019a*/ 	.short	(.L_60 - .L_59)
.L_59:
        /*019c*/ 	.word	0x00000000
        /*01a0*/ 	.short	0x0000
        /*01a2*/ 	.short	0x0000
        /*01a4*/ 	.byte	0x00, 0xf4, 0x21, 0x00


	//----- nvinfo : EIATTR_SPARSE_MMA_MASK
	.align		4
.L_60:
        /*01a8*/ 	.byte	0x03, 0x50
        /*01aa*/ 	.short	0x0000


	//----- nvinfo : EIATTR_MAXREG_COUNT
	.align		4
        /*01ac*/ 	.byte	0x03, 0x1b
        /*01ae*/ 	.short	0x0080


	//----- nvinfo : EIATTR_NUM_BARRIERS
	.align		4
        /*01b0*/ 	.byte	0x02, 0x4c
        /*01b2*/ 	.byte	0x01
	.zero		1


	//----- nvinfo : EIATTR_COOP_GROUP_MASK_REGIDS
	.align		4
        /*01b4*/ 	.byte	0x04, 0x29
        /*01b6*/ 	.short	(.L_62 - .L_61)


	//   ....[0]....
.L_61:
        /*01b8*/ 	.word	0xffffffff


	//   ....[1]....
        /*01bc*/ 	.word	0xffffffff


	//   ....[2]....
        /*01c0*/ 	.word	0xffffffff


	//   ....[3]....
        /*01c4*/ 	.word	0xffffffff


	//   ....[4]....
        /*01c8*/ 	.word	0xffffffff


	//   ....[5]....
        /*01cc*/ 	.word	0xffffffff


	//   ....[6]....
        /*01d0*/ 	.word	0xffffffff


	//   ....[7]....
        /*01d4*/ 	.word	0xffffffff


	//----- nvinfo : EIATTR_COOP_GROUP_INSTR_OFFSETS
	.align		4
.L_62:
        /*01d8*/ 	.byte	0x04, 0x28
        /*01da*/ 	.short	(.L_64 - .L_63)


	//   ....[0]....
.L_63:
        /*01dc*/ 	.word	0x00001110


	//   ....[1]....
        /*01e0*/ 	.word	0x00001130


	//   ....[2]....
        /*01e4*/ 	.word	0x00001350


	//   ....[3]....
        /*01e8*/ 	.word	0x00001390


	//   ....[4]....
        /*01ec*/ 	.word	0x000014d0


	//   ....[5]....
        /*01f0*/ 	.word	0x000014f0


	//   ....[6]....
        /*01f4*/ 	.word	0x00001820


	//   ....[7]....
        /*01f8*/ 	.word	0x00001850


	//----- nvinfo : EIATTR_VRC_CTA_INIT_COUNT
	.align		4
.L_64:
        /*01fc*/ 	.byte	0x02, 0x4a
	.zero		1
	.zero		1


	//----- nvinfo : EIATTR_EXIT_INSTR_OFFSETS
	.align		4
        /*0200*/ 	.byte	0x04, 0x1c
        /*0202*/ 	.short	(.L_66 - .L_65)


	//   ....[0]....
.L_65:
        /*0204*/ 	.word	0x00002430


	//   ....[1]....
        /*0208*/ 	.word	0x00002460


	//----- nvinfo : EIATTR_REQNTID
	.align		4
.L_66:
        /*020c*/ 	.byte	0x04, 0x10
        /*020e*/ 	.short	(.L_68 - .L_67)
.L_67:
        /*0210*/ 	.word	0x00000200
        /*0214*/ 	.word	0x00000001
        /*0218*/ 	.word	0x00000001


	//----- nvinfo : EIATTR_CBANK_PARAM_SIZE
	.align		4
.L_68:
        /*021c*/ 	.byte	0x03, 0x19
        /*021e*/ 	.short	0x0088


	//----- nvinfo : EIATTR_PARAM_CBANK
	.align		4
        /*0220*/ 	.byte	0x04, 0x0a
        /*0222*/ 	.short	(.L_70 - .L_69)
	.align		4
.L_69:
        /*0224*/ 	.word	index@(.nv.constant0.attn_fwd)
        /*0228*/ 	.short	0x0380
        /*022a*/ 	.short	0x0088


	//----- nvinfo : EIATTR_SW_WAR
	.align		4
.L_70:
        /*022c*/ 	.byte	0x04, 0x36
        /*022e*/ 	.short	(.L_72 - .L_71)
.L_71:
        /*0230*/ 	.word	0x00000008
.L_72:


//--------------------- .nv.compat                --------------------------
	.section	.nv.compat,"",@"SHT_CUDA_COMPAT_INFO"
	.align	4
        /*0000*/ 	.byte	0x02, 0x02, 0x01, 0x00, 0x02, 0x05, 0x05, 0x00, 0x02, 0x03, 0x00, 0x00, 0x02, 0x06, 0x01, 0x00


//--------------------- .nv.callgraph             --------------------------
	.section	.nv.callgraph,"",@"SHT_CUDA_CALLGRAPH"
	.align	4
	.sectionentsize	8
	.align		4
        /*0000*/ 	.word	0x00000000
	.align		4
        /*0004*/ 	.word	0xffffffff
	.align		4
        /*0008*/ 	.word	0x00000000
	.align		4
        /*000c*/ 	.word	0xfffffffe
	.align		4
        /*0010*/ 	.word	0x00000000
	.align		4
        /*0014*/ 	.word	0xfffffffd
	.align		4
        /*0018*/ 	.word	0x00000000
	.align		4
        /*001c*/ 	.word	0xfffffffc


//--------------------- .nv.constant4             --------------------------
	.section	.nv.constant4,"a",@progbits
	.align	8
	.align		8
.nv.constant4:
        /*0000*/ 	.dword	_$_str


//--------------------- .text.attn_fwd            --------------------------
	.section	.text.attn_fwd,"ax",@progbits
	.align	128
        .global         attn_fwd
        .type           attn_fwd,@function
        .size           attn_fwd,(.L_x_3 - attn_fwd)
        .other          attn_fwd,@"STO_CUDA_ENTRY STV_DEFAULT"
attn_fwd:
.text.attn_fwd:
[----:B------:R-:W0:Y:S01]  /*0000*/  LDC R1, c[0x0][0x37c] ;  /* 0x0000df00ff017b82 */ /* 0x000e220000000800 */
[----:B------:R-:W1:Y:S07]  /*0010*/  S2R R3, SR_TID.X ;  /* 0x0000000000037919 */ /* 0x000e6e0000002100 */
[----:B------:R-:W2:Y:S01]  /*0020*/  S2UR UR9, SR_CTAID.Y ;  /* 0x00000000000979c3 */ /* 0x000ea20000002600 */
[----:B------:R-:W2:Y:S01]  /*0030*/  LDCU.64 UR4, c[0x0][0x3b0] ;  /* 0x00007600ff0477ac */ /* 0x000ea20008000a00 */
[----:B------:R-:W3:Y:S01]  /*0040*/  S2R R0, SR_CTAID.X ;  /* 0x0000000000007919 */ /* 0x000ee20000002500 */
[----:B------:R-:W4:Y:S05]  /*0050*/  LDCU.64 UR14, c[0x0][0x358] ;  /* 0x00006b00ff0e77ac */ /* 0x000f2a0008000a00 */
[----:B------:R-:W5:Y:S08]  /*0060*/  LDC R21, c[0x0][0x3b8] ;  /* 0x0000ee00ff157b82 */ /* 0x000f700000000800 */
[----:B------:R-:W0:Y:S01]  /*0070*/  LDC.64 R18, c[0x0][0x380] ;  /* 0x0000e000ff127b82 */ /* 0x000e220000000a00 */
[----:B--2---:R-:W-:-:S04]  /*0080*/  UIMAD UR4, UR9, UR4, URZ ;  /* 0x00000004090472a4 */ /* 0x004fc8000f8e02ff */
[----:B------:R-:W-:Y:S01]  /*0090*/  USHF.L.U32 UR6, UR4, 0x1, URZ ;  /* 0x0000000104067899 */ /* 0x000fe200080006ff */
[----:B-1----:R-:W-:Y:S02]  /*00a0*/  SHF.R.U32.HI R2, RZ, 0x8, R3 ;  /* 0x00000008ff027819 */ /* 0x002fe40000011603 */
[----:B---3--:R-:W-:Y:S02]  /*00b0*/  PRMT R43, R3, 0x6540, R0 ;  /* 0x00006540032b7816 */ /* 0x008fe40000000000 */
[----:B------:R-:W-:-:S03]  /*00c0*/  SGXT.U32 R2, R2, 0x1 ;  /* 0x000000010202781a */ /* 0x000fc60000000000 */
[----:B------:R-:W-:Y:S01]  /*00d0*/  IMAD R0, R43, UR5, RZ ;  /* 0x000000052b007c24 */ /* 0x000fe2000f8e02ff */
[----:B------:R-:W-:Y:S01]  /*00e0*/  UIMAD.WIDE UR4, UR4, 0x2, URZ ;  /* 0x00000002040478a5 */ /* 0x000fe2000f8e02ff */
[----:B-----5:R-:W-:Y:S02]  /*00f0*/  IMAD R2, R2, R21, RZ ;  /* 0x0000001502027224 */ /* 0x020fe400078e02ff */
[C---:B------:R-:W-:Y:S02]  /*0100*/  IMAD.SHL.U32 R5, R0.reuse, 0x2, RZ ;  /* 0x0000000200057824 */ /* 0x040fe400078e00ff */
[----:B------:R-:W-:-:S03]  /*0110*/  IMAD.HI R0, R0, 0x2, RZ ;  /* 0x0000000200007827 */ /* 0x000fc600078e02ff */
[----:B0-----:R-:W-:Y:S01]  /*0120*/  IADD3 R15, P0, P1, R5, UR6, R18 ;  /* 0x00000006050f7c10 */ /* 0x001fe2000f91e012 */
[----:B------:R-:W-:-:S03]  /*0130*/  IMAD R7, R21, 0x2, R2 ;  /* 0x0000000215077824 */ /* 0x000fc600078e0202 */
[----:B------:R-:W-:Y:S01]  /*0140*/  IADD3.X R19, PT, PT, R0, UR5, R19, P0, P1 ;  /* 0x0000000500137c10 */ /* 0x000fe200087e2413 */
[----:B------:R-:W-:Y:S01]  /*0150*/  IMAD R0, R21, 0x2, R7 ;  /* 0x0000000215007824 */ /* 0x000fe200078e0207 */
[CC--:B------:R-:W-:Y:S02]  /*0160*/  LEA R4, P0, R2.reuse, R15.reuse, 0x1 ;  /* 0x0000000f02047211 */ /* 0x0c0fe400078008ff */
[----:B------:R-:W-:Y:S02]  /*0170*/  LEA R6, P1, R7, R15, 0x1 ;  /* 0x0000000f07067211 */ /* 0x000fe400078208ff */
[----:B------:R-:W-:Y:S01]  /*0180*/  LEA.HI.X.SX32 R5, R2, R19, 0x1, P0 ;  /* 0x0000001302057211 */ /* 0x000fe200000f0eff */
[----:B------:R-:W-:Y:S01]  /*0190*/  IMAD R2, R21, 0x2, R0 ;  /* 0x0000000215027824 */ /* 0x000fe200078e0200 */
[----:B------:R-:W-:Y:S02]  /*01a0*/  LEA R8, P0, R0, R15, 0x1 ;  /* 0x0000000f00087211 */ /* 0x000fe400078008ff */
[----:B------:R-:W-:Y:S01]  /*01b0*/  LEA.HI.X.SX32 R7, R7, R19, 0x1, P1 ;  /* 0x0000001307077211 */ /* 0x000fe200008f0eff */
[C---:B------:R-:W-:Y:S01]  /*01c0*/  IMAD R13, R21.reuse, 0x2, R2 ;  /* 0x00000002150d7824 */ /* 0x040fe200078e0202 */
[----:B------:R-:W-:Y:S01]  /*01d0*/  LEA R10, P1, R2, R15, 0x1 ;  /* 0x0000000f020a7211 */ /* 0x000fe200078208ff */
[----:B----4-:R0:W2:Y:S01]  /*01e0*/  LDG.E.U16 R17, desc[UR14][R4.64] ;  /* 0x0000000e04117981 */ /* 0x0100a2000c1e1500 */
[-C--:B------:R-:W-:Y:S01]  /*01f0*/  LEA.HI.X.SX32 R9, R0, R19.reuse, 0x1, P0 ;  /* 0x0000001300097211 */ /* 0x080fe200000f0eff */
[----:B------:R-:W-:Y:S01]  /*0200*/  IMAD R0, R21, 0x2, R13 ;  /* 0x0000000215007824 */ /* 0x000fe200078e020d */
[----:B------:R-:W-:Y:S01]  /*0210*/  LEA.HI.X.SX32 R11, R2, R19, 0x1, P1 ;  /* 0x00000013020b7211 */ /* 0x000fe200008f0eff */
[----:B------:R1:W3:Y:S01]  /*0220*/  LDG.E.U16 R18, desc[UR14][R6.64] ;  /* 0x0000000e06127981 */ /* 0x0002e2000c1e1500 */
[----:B------:R-:W-:Y:S01]  /*0230*/  LEA R12, P0, R13, R15, 0x1 ;  /* 0x0000000f0d0c7211 */ /* 0x000fe200078008ff */
[----:B------:R-:W-:-:S02]  /*0240*/  IMAD R2, R21, 0x2, R0 ;  /* 0x0000000215027824 */ /* 0x000fc400078e0200 */
[----:B------:R4:W5:Y:S01]  /*0250*/  LDG.E.U16 R8, desc[UR14][R8.64] ;  /* 0x0000000e08087981 */ /* 0x000962000c1e1500 */
[----:B------:R-:W-:Y:S01]  /*0260*/  LEA.HI.X.SX32 R13, R13, R19, 0x1, P0 ;  /* 0x000000130d0d7211 */ /* 0x000fe200000f0eff */
[----:B------:R-:W-:Y:S01]  /*0270*/  IMAD R16, R21, 0x2, R2 ;  /* 0x0000000215107824 */ /* 0x000fe200078e0202 */
[-C--:B0-----:R-:W-:Y:S01]  /*0280*/  LEA R4, P0, R0, R15.reuse, 0x1 ;  /* 0x0000000f00047211 */ /* 0x081fe200078008ff */
[----:B------:R-:W3:Y:S01]  /*0290*/  LDG.E.U16 R10, desc[UR14][R10.64] ;  /* 0x0000000e0a0a7981 */ /* 0x000ee2000c1e1500 */
[----:B------:R-:W-:Y:S02]  /*02a0*/  LEA R14, P1, R2, R15, 0x1 ;  /* 0x0000000f020e7211 */ /* 0x000fe400078208ff */
[----:B------:R-:W-:Y:S01]  /*02b0*/  LEA.HI.X.SX32 R5, R0, R19, 0x1, P0 ;  /* 0x0000001300057211 */ /* 0x000fe200000f0eff */
[----:B------:R-:W3:Y:S01]  /*02c0*/  LDG.E.U16 R12, desc[UR14][R12.64] ;  /* 0x0000000e0c0c7981 */ /* 0x000ee2000c1e1500 */
[----:B-1----:R-:W-:Y:S02]  /*02d0*/  LEA R6, P0, R16, R15, 0x1 ;  /* 0x0000000f10067211 */ /* 0x002fe400078008ff */
[-C--:B------:R-:W-:Y:S01]  /*02e0*/  LEA.HI.X.SX32 R15, R2, R19.reuse, 0x1, P1 ;  /* 0x00000013020f7211 */ /* 0x080fe200008f0eff */
[----:B------:R0:W5:Y:S01]  /*02f0*/  LDG.E.U16 R4, desc[UR14][R4.64] ;  /* 0x0000000e04047981 */ /* 0x000162000c1e1500 */
[----:B------:R-:W-:-:S04]  /*0300*/  LEA.HI.X.SX32 R7, R16, R19, 0x1, P0 ;  /* 0x0000001310077211 */ /* 0x000fc800000f0eff */
[----:B------:R-:W5:Y:S04]  /*0310*/  LDG.E.U16 R15, desc[UR14][R14.64] ;  /* 0x0000000e0e0f7981 */ /* 0x000f68000c1e1500 */
[----:B------:R1:W5:Y:S01]  /*0320*/  LDG.E.U16 R6, desc[UR14][R6.64] ;  /* 0x0000000e06067981 */ /* 0x000362000c1e1500 */
[----:B------:R-:W1:Y:S01]  /*0330*/  S2UR UR8, SR_CgaCtaId ;  /* 0x00000000000879c3 */ /* 0x000e620000008800 */
[----:B------:R-:W-:Y:S02]  /*0340*/  LOP3.LUT R0, R3, 0xff, RZ, 0xc0, !PT ;  /* 0x000000ff03007812 */ /* 0x000fe400078ec0ff */
[----:B------:R-:W-:-:S05]  /*0350*/  SHF.R.S32.HI R2, RZ, 0x8, R3 ;  /* 0x00000008ff027819 */ /* 0x000fca0000011403 */
[----:B------:R-:W1:Y:S01]  /*0360*/  S2UR UR5, SR_CTAID.X ;  /* 0x00000000000579c3 */ /* 0x000e620000002500 */
[----:B----4-:R-:W-:Y:S01]  /*0370*/  IMAD.SHL.U32 R9, R0, 0x2, RZ ;  /* 0x0000000200097824 */ /* 0x010fe200078e00ff */
[----:B------:R-:W-:Y:S01]  /*0380*/  SGXT R2, R2, 0x1 ;  /* 0x000000010202781a */ /* 0x000fe20000000200 */
[----:B------:R-:W-:-:S03]  /*0390*/  UMOV UR4, 0x400 ;  /* 0x0000040000047882 */ /* 0x000fc60000000000 */
[----:B------:R-:W-:-:S04]  /*03a0*/  LOP3.LUT R2, R9, 0x210, R2, 0x78, !PT ;  /* 0x0000021009027812 */ /* 0x000fc800078e7802 */
[C---:B0-----:R-:W-:Y:S01]  /*03b0*/  LOP3.LUT R5, R2.reuse, 0x20, RZ, 0x3c, !PT ;  /* 0x0000002002057812 */ /* 0x041fe200078e3cff */
[----:B-1----:R-:W-:Y:S01]  /*03c0*/  ULEA UR8, UR8, UR4, 0x18 ;  /* 0x0000000408087291 */ /* 0x002fe2000f8ec0ff */
[C---:B------:R-:W-:Y:S02]  /*03d0*/  LOP3.LUT R0, R2.reuse, 0x40, RZ, 0x3c, !PT ;  /* 0x0000004002007812 */ /* 0x040fe400078e3cff */
[----:B------:R-:W-:Y:S01]  /*03e0*/  LOP3.LUT R7, R2, 0x60, RZ, 0x3c, !PT ;  /* 0x0000006002077812 */ /* 0x000fe200078e3cff */
[----:B------:R-:W-:-:S04]  /*03f0*/  USHF.L.U32 UR4, UR5, 0x8, URZ ;  /* 0x0000000805047899 */ /* 0x000fc800080006ff */
[----:B------:R-:W-:-:S04]  /*0400*/  UIADD3 UR16, UPT, UPT, UR4, 0x100, URZ ;  /* 0x0000010004107890 */ /* 0x000fc8000fffe0ff */
[----:B------:R-:W-:Y:S01]  /*0410*/  UISETP.GE.AND UP0, UPT, UR16, 0x1, UPT ;  /* 0x000000011000788c */ /* 0x000fe2000bf06270 */
[----:B------:R-:W-:Y:S01]  /*0420*/  MOV R33, 0xff800000 ;  /* 0xff80000000217802 */ /* 0x000fe20000000f00 */
[----:B------:R-:W-:Y:S01]  /*0430*/  IMAD.MOV.U32 R42, RZ, RZ, 0x3f800000 ;  /* 0x3f800000ff2a7424 */ /* 0x000fe200078e00ff */
[----:B------:R-:W-:Y:S01]  /*0440*/  CS2R R20, SRZ ;  /* 0x0000000000147805 */ /* 0x000fe2000001ff00 */
[----:B------:R-:W-:Y:S01]  /*0450*/  IMAD.MOV.U32 R41, RZ, RZ, 0x3f800000 ;  /* 0x3f800000ff297424 */ /* 0x000fe200078e00ff */
[----:B------:R-:W-:Y:S01]  /*0460*/  CS2R R22, SRZ ;  /* 0x0000000000167805 */ /* 0x000fe2000001ff00 */
[----:B------:R-:W-:Y:S01]  /*0470*/  IMAD.MOV.U32 R28, RZ, RZ, -0x800000 ;  /* 0xff800000ff1c7424 */ /* 0x000fe200078e00ff */
[----:B--2---:R-:W-:Y:S04]  /*0480*/  STS.U16 [R2+UR8], R17 ;  /* 0x0000001102007988 */ /* 0x004fe80008000408 */
[----:B---3--:R0:W-:Y:S04]  /*0490*/  STS.U16 [R2+UR8+0x1000], R12 ;  /* 0x0010000c02007988 */ /* 0x0081e80008000408 */
[----:B------:R-:W-:Y:S04]  /*04a0*/  STS.U16 [R5+UR8+0x400], R18 ;  /* 0x0004001205007988 */ /* 0x000fe80008000408 */
[----:B-----5:R-:W-:Y:S04]  /*04b0*/  STS.U16 [R5+UR8+0x1400], R4 ;  /* 0x0014000405007988 */ /* 0x020fe80008000408 */
[----:B------:R-:W-:Y:S04]  /*04c0*/  STS.U16 [R0+UR8+0x800], R8 ;  /* 0x0008000800007988 */ /* 0x000fe80008000408 */
[----:B------:R1:W-:Y:S04]  /*04d0*/  STS.U16 [R0+UR8+0x1800], R15 ;  /* 0x0018000f00007988 */ /* 0x0003e80008000408 */
[----:B------:R2:W-:Y:S04]  /*04e0*/  STS.U16 [R7+UR8+0xc00], R10 ;  /* 0x000c000a07007988 */ /* 0x0005e80008000408 */
[----:B------:R2:W-:Y:S01]  /*04f0*/  STS.U16 [R7+UR8+0x1c00], R6 ;  /* 0x001c000607007988 */ /* 0x0005e20008000408 */
[----:B0-----:R-:W-:-:S02]  /*0500*/  CS2R R12, SRZ ;  /* 0x00000000000c7805 */ /* 0x001fc4000001ff00 */
[----:B-1----:R-:W-:Y:S02]  /*0510*/  CS2R R14, SRZ ;  /* 0x00000000000e7805 */ /* 0x002fe4000001ff00 */
[C---:B------:R-:W-:Y:S01]  /*0520*/  LOP3.LUT R0, R3.reuse, 0x1ff, RZ, 0xc0, !PT ;  /* 0x000001ff03007812 */ /* 0x040fe200078ec0ff */
[C---:B------:R-:W-:Y:S01]  /*0530*/  IMAD.SHL.U32 R4, R3.reuse, 0x2, RZ ;  /* 0x0000000203047824 */ /* 0x040fe200078e00ff */
[----:B------:R-:W-:Y:S01]  /*0540*/  LOP3.LUT R2, R3, 0x7, RZ, 0xc0, !PT ;  /* 0x0000000703027812 */ /* 0x000fe200078ec0ff */
[----:B------:R-:W-:Y:S06]  /*0550*/  BRA.U !UP0, `(.L_x_0) ;  /* 0x0000001108d47547 */ /* 0x000fec000b800000 */
[----:B------:R-:W0:Y:S01]  /*0560*/  LDCU.64 UR12, c[0x0][0x3d0] ;  /* 0x00007a00ff0c77ac */ /* 0x000e220008000a00 */
[C---:B------:R-:W-:Y:S01]  /*0570*/  LOP3.LUT R5, R3.reuse, 0x1e0, RZ, 0xc0, !PT ;  /* 0x000001e003057812 */ /* 0x040fe200078ec0ff */
[----:B--2---:R-:W-:Y:S01]  /*0580*/  IMAD.SHL.U32 R7, R0, 0x2, RZ ;  /* 0x0000000200077824 */ /* 0x004fe200078e00ff */
[--C-:B------:R-:W-:Y:S01]  /*0590*/  SHF.R.U32.HI R6, RZ, 0x2, R3.reuse ;  /* 0x00000002ff067819 */ /* 0x100fe20000011603 */
[----:B------:R-:W1:Y:S01]  /*05a0*/  LDCU.64 UR10, c[0x0][0x3c0] ;  /* 0x00007800ff0a77ac */ /* 0x000e620008000a00 */
[----:B------:R-:W-:Y:S01]  /*05b0*/  SHF.R.U32.HI R0, RZ, 0x2, R3 ;  /* 0x00000002ff007819 */ /* 0x000fe20000011603 */
[----:B------:R-:W-:Y:S01]  /*05c0*/  IMAD.SHL.U32 R8, R2, 0x10, RZ ;  /* 0x0000001002087824 */ /* 0x000fe200078e00ff */
[----:B------:R-:W-:Y:S01]  /*05d0*/  SHF.R.U32.HI R5, RZ, 0x1, R5 ;  /* 0x00000001ff057819 */ /* 0x000fe20000011605 */
[----:B------:R-:W2:Y:S01]  /*05e0*/  LDCU UR5, c[0x0][0x3c8] ;  /* 0x00007900ff0577ac */ /* 0x000ea20008000800 */
[----:B------:R-:W-:Y:S01]  /*05f0*/  SGXT.U32 R6, R6, 0x3 ;  /* 0x000000030606781a */ /* 0x000fe20000000000 */
[----:B------:R-:W-:Y:S01]  /*0600*/  IMAD.SHL.U32 R12, R3, 0x8, RZ ;  /* 0x00000008030c7824 */ /* 0x000fe200078e00ff */
[----:B------:R-:W-:Y:S01]  /*0610*/  LOP3.LUT R0, R7, 0x30, R0, 0x78, !PT ;  /* 0x0000003007007812 */ /* 0x000fe200078e7800 */
[----:B------:R-:W3:Y:S01]  /*0620*/  LDCU.64 UR20, c[0x0][0x390] ;  /* 0x00007200ff1477ac */ /* 0x000ee20008000a00 */
[----:B------:R-:W-:Y:S01]  /*0630*/  LOP3.LUT R39, R5, UR4, R6, 0xfe, !PT ;  /* 0x0000000405277c12 */ /* 0x000fe2000f8efe06 */
[----:B------:R-:W-:Y:S01]  /*0640*/  IMAD.MOV.U32 R42, RZ, RZ, 0x3f800000 ;  /* 0x3f800000ff2a7424 */ /* 0x000fe200078e00ff */
[C---:B------:R-:W-:Y:S01]  /*0650*/  LOP3.LUT R5, R3.reuse, 0xf, RZ, 0xc0, !PT ;  /* 0x0000000f03057812 */ /* 0x040fe200078ec0ff */
[----:B------:R-:W4:Y:S01]  /*0660*/  LDCU.64 UR18, c[0x0][0x388] ;  /* 0x00007100ff1277ac */ /* 0x000f220008000a00 */
[C---:B------:R-:W-:Y:S01]  /*0670*/  LOP3.LUT R9, R3.reuse, 0x10, RZ, 0xc0, !PT ;  /* 0x0000001003097812 */ /* 0x040fe200078ec0ff */
[----:B------:R-:W-:Y:S01]  /*0680*/  IMAD.MOV.U32 R44, RZ, RZ, -0x800000 ;  /* 0xff800000ff2c7424 */ /* 0x000fe200078e00ff */
[----:B------:R-:W-:Y:S01]  /*0690*/  LEA R10, R2, UR8, 0x9 ;  /* 0x00000008020a7c11 */ /* 0x000fe2000f8e48ff */
[----:B0-----:R-:W-:Y:S01]  /*06a0*/  UIMAD UR6, UR9, UR12, URZ ;  /* 0x0000000c090672a4 */ /* 0x001fe2000f8e02ff */
[----:B------:R-:W-:Y:S01]  /*06b0*/  LOP3.LUT R7, R8, 0x1e0, R3, 0x78, !PT ;  /* 0x000001e008077812 */ /* 0x000fe200078e7803 */
[----:B-1----:R-:W-:Y:S01]  /*06c0*/  UIMAD UR4, UR9, UR10, URZ ;  /* 0x0000000a090472a4 */ /* 0x002fe2000f8e02ff */
[----:B------:R-:W-:Y:S01]  /*06d0*/  LOP3.LUT R6, R3, 0x1f, RZ, 0xc0, !PT ;  /* 0x0000001f03067812 */ /* 0x000fe200078ec0ff */
[----:B------:R-:W-:Y:S01]  /*06e0*/  USHF.L.U32 UR7, UR6, 0x1, URZ ;  /* 0x0000000106077899 */ /* 0x000fe200080006ff */
[----:B------:R-:W-:Y:S01]  /*06f0*/  LOP3.LUT R13, R12, 0x30, RZ, 0xc0, !PT ;  /* 0x000000300c0d7812 */ /* 0x000fe200078ec0ff */
[----:B--2---:R-:W-:Y:S01]  /*0700*/  IMAD R5, R5, UR5, RZ ;  /* 0x0000000505057c24 */ /* 0x004fe2000f8e02ff */
[----:B------:R-:W-:Y:S01]  /*0710*/  LOP3.LUT R8, R7, 0x10, R4, 0x78, !PT ;  /* 0x0000001007087812 */ /* 0x000fe200078e7804 */
[----:B------:R-:W-:Y:S01]  /*0720*/  IMAD R11, R9, 0x100, R10 ;  /* 0x00000100090b7824 */ /* 0x000fe200078e020a */
[----:B------:R-:W-:Y:S01]  /*0730*/  USHF.L.U32 UR5, UR4, 0x1, URZ ;  /* 0x0000000104057899 */ /* 0x000fe200080006ff */
[----:B------:R-:W-:Y:S01]  /*0740*/  IMAD R7, R6, UR13, RZ ;  /* 0x0000000d06077c24 */ /* 0x000fe2000f8e02ff */
[----:B------:R-:W-:Y:S01]  /*0750*/  LEA R13, R2, R13, 0x6 ;  /* 0x0000000d020d7211 */ /* 0x000fe200078e30ff */
[----:B------:R-:W-:Y:S01]  /*0760*/  IMAD.IADD R2, R8, 0x1, R11 ;  /* 0x0000000108027824 */ /* 0x000fe200078e020b */
[----:B------:R-:W-:Y:S01]  /*0770*/  SHF.R.S32.HI R12, RZ, 0x2, R3 ;  /* 0x00000002ff0c7819 */ /* 0x000fe20000011403 */
[----:B------:R-:W-:Y:S01]  /*0780*/  IMAD.SHL.U32 R8, R7, 0x2, RZ ;  /* 0x0000000207087824 */ /* 0x000fe200078e00ff */
[----:B------:R-:W0:Y:S01]  /*0790*/  LDCU UR10, c[0x0][0x3d8] ;  /* 0x00007b00ff0a77ac */ /* 0x000e220008000800 */
[----:B------:R-:W-:Y:S01]  /*07a0*/  IMAD.U32 R15, RZ, RZ, UR7 ;  /* 0x00000007ff0f7e24 */ /* 0x000fe2000f8e00ff */
[----:B------:R-:W-:Y:S01]  /*07b0*/  LOP3.LUT R40, R3, 0x3, RZ, 0xc0, !PT ;  /* 0x0000000303287812 */ /* 0x000fe200078ec0ff */
[C---:B------:R-:W-:Y:S01]  /*07c0*/  IMAD.SHL.U32 R6, R5.reuse, 0x2, RZ ;  /* 0x0000000205067824 */ /* 0x040fe200078e00ff */
[----:B------:R-:W-:Y:S01]  /*07d0*/  UIMAD.WIDE UR6, UR6, 0x2, URZ ;  /* 0x00000002060678a5 */ /* 0x000fe2000f8e02ff */
[----:B------:R-:W-:Y:S01]  /*07e0*/  IMAD.U32 R11, RZ, RZ, UR5 ;  /* 0x00000005ff0b7e24 */ /* 0x000fe2000f8e00ff */
[----:B---3--:R-:W-:Y:S01]  /*07f0*/  IADD3 R15, P2, P3, R8, UR20, R15 ;  /* 0x00000014080f7c10 */ /* 0x008fe2000fb5e00f */
[----:B------:R-:W-:Y:S01]  /*0800*/  UIMAD.WIDE UR4, UR4, 0x2, URZ ;  /* 0x00000002040478a5 */ /* 0x000fe2000f8e02ff */
[----:B------:R-:W-:Y:S01]  /*0810*/  SGXT R8, R12, 0x1 ;  /* 0x000000010c08781a */ /* 0x000fe20000000200 */
[----:B------:R-:W-:Y:S01]  /*0820*/  IMAD.HI R5, R5, 0x2, RZ ;  /* 0x0000000205057827 */ /* 0x000fe200078e02ff */
[----:B----4-:R-:W-:-:S02]  /*0830*/  IADD3 R10, P0, P1, R6, UR18, R11 ;  /* 0x00000012060a7c10 */ /* 0x010fc4000f91e00b */
[----:B------:R-:W-:Y:S02]  /*0840*/  CS2R R20, SRZ ;  /* 0x0000000000147805 */ /* 0x000fe4000001ff00 */
[--C-:B------:R-:W-:Y:S01]  /*0850*/  SHF.R.S32.HI R6, RZ, 0x6, R3.reuse ;  /* 0x00000006ff067819 */ /* 0x100fe20000011403 */
[----:B------:R-:W-:Y:S01]  /*0860*/  IMAD.MOV.U32 R45, RZ, RZ, -0x800000 ;  /* 0xff800000ff2d7424 */ /* 0x000fe200078e00ff */
[----:B------:R-:W-:Y:S01]  /*0870*/  LOP3.LUT R11, R8, 0x90, RZ, 0xc0, !PT ;  /* 0x00000090080b7812 */ /* 0x000fe200078ec0ff */
[----:B------:R-:W-:Y:S01]  /*0880*/  IMAD.MOV.U32 R41, RZ, RZ, 0x3f800000 ;  /* 0x3f800000ff297424 */ /* 0x000fe200078e00ff */
[----:B------:R-:W-:Y:S02]  /*0890*/  SGXT R6, R6, 0x1 ;  /* 0x000000010606781a */ /* 0x000fe40000000200 */
[----:B------:R-:W-:Y:S02]  /*08a0*/  CS2R R22, SRZ ;  /* 0x0000000000167805 */ /* 0x000fe4000001ff00 */
[----:B------:R-:W-:Y:S01]  /*08b0*/  SHF.R.U32.HI R12, RZ, 0x4, R3 ;  /* 0x00000004ff0c7819 */ /* 0x000fe20000011603 */
[----:B------:R-:W-:Y:S01]  /*08c0*/  IMAD R11, R40, 0x20, R11 ;  /* 0x00000020280b7824 */ /* 0x000fe200078e020b */
[----:B------:R-:W-:Y:S01]  /*08d0*/  LOP3.LUT R37, R6, 0x90, RZ, 0xc0, !PT ;  /* 0x0000009006257812 */ /* 0x000fe200078ec0ff */
[----:B------:R-:W-:Y:S01]  /*08e0*/  UMOV UR6, URZ ;  /* 0x000000ff00067c82 */ /* 0x000fe20008000000 */
[----:B------:R-:W-:Y:S01]  /*08f0*/  SHF.R.U32.HI R8, RZ, 0x5, R3 ;  /* 0x00000005ff087819 */ /* 0x000fe20000011603 */
[----:B------:R-:W-:Y:S01]  /*0900*/  UMOV UR4, URZ ;  /* 0x000000ff00047c82 */ /* 0x000fe20008000000 */
[----:B------:R-:W-:-:S02]  /*0910*/  LOP3.LUT R37, R37, 0x37e, R4, 0x78, !PT ;  /* 0x0000037e25257812 */ /* 0x000fc400078e7804 */
[--C-:B------:R-:W-:Y:S01]  /*0920*/  LOP3.LUT R3, R13, 0x30, R4.reuse, 0x78, !PT ;  /* 0x000000300d037812 */ /* 0x100fe200078e7804 */
[----:B------:R-:W-:Y:S01]  /*0930*/  IMAD.U32 R13, RZ, RZ, UR7 ;  /* 0x00000007ff0d7e24 */ /* 0x000fe2000f8e00ff */
[----:B------:R-:W-:Y:S01]  /*0940*/  LOP3.LUT R11, R11, 0x10, R4, 0x78, !PT ;  /* 0x000000100b0b7812 */ /* 0x000fe200078e7804 */
[----:B------:R-:W-:Y:S01]  /*0950*/  UMOV UR7, URZ ;  /* 0x000000ff00077c82 */ /* 0x000fe20008000000 */
[----:B------:R-:W-:Y:S01]  /*0960*/  SGXT.U32 R6, R12, 0x5 ;  /* 0x000000050c06781a */ /* 0x000fe20000000000 */
[----:B------:R-:W-:Y:S01]  /*0970*/  IMAD.U32 R12, RZ, RZ, UR5 ;  /* 0x00000005ff0c7e24 */ /* 0x000fe2000f8e00ff */
[----:B------:R-:W-:Y:S01]  /*0980*/  SGXT.U32 R4, R8, 0x4 ;  /* 0x000000040804781a */ /* 0x000fe20000000000 */
[----:B------:R-:W-:Y:S01]  /*0990*/  IMAD.HI R8, R7, 0x2, RZ ;  /* 0x0000000207087827 */ /* 0x000fe200078e02ff */
[----:B------:R-:W-:Y:S01]  /*09a0*/  LOP3.LUT R38, R39, 0x8, RZ, 0xfc, !PT ;  /* 0x0000000827267812 */ /* 0x000fe200078efcff */
[----:B------:R-:W-:Y:S01]  /*09b0*/  UMOV UR5, URZ ;  /* 0x000000ff00057c82 */ /* 0x000fe20008000000 */
[----:B------:R-:W-:Y:S01]  /*09c0*/  IADD3.X R12, PT, PT, R5, UR19, R12, P0, P1 ;  /* 0x00000013050c7c10 */ /* 0x000fe200087e240c */
[----:B------:R-:W-:Y:S01]  /*09d0*/  IMAD R7, R6, UR11, RZ ;  /* 0x0000000b06077c24 */ /* 0x000fe2000f8e02ff */
[----:B------:R-:W-:Y:S01]  /*09e0*/  IADD3.X R13, PT, PT, R8, UR21, R13, P2, P3 ;  /* 0x00000015080d7c10 */ /* 0x000fe200097e640d */
[----:B0-----:R-:W-:Y:S01]  /*09f0*/  IMAD R36, R4, UR10, RZ ;  /* 0x0000000a04247c24 */ /* 0x001fe2000f8e02ff */
[----:B------:R-:W-:Y:S01]  /*0a00*/  LEA R6, R9, UR8, 0x4 ;  /* 0x0000000809067c11 */ /* 0x000fe2000f8e20ff */
[----:B------:R-:W0:Y:S01]  /*0a10*/  LDCU UR10, c[0x0][0x3a8] ;  /* 0x00007500ff0a77ac */ /* 0x000e220008000800 */
[----:B------:R-:W-:-:S02]  /*0a20*/  LEA R4, P0, R7, R10, 0x1 ;  /* 0x0000000a07047211 */ /* 0x000fc400078008ff */
[C---:B------:R-:W-:Y:S02]  /*0a30*/  LEA R5, P1, R36.reuse, R15, 0x1 ;  /* 0x0000000f24057211 */ /* 0x040fe400078208ff */
[----:B------:R-:W-:Y:S02]  /*0a40*/  CS2R R14, SRZ ;  /* 0x00000000000e7805 */ /* 0x000fe4000001ff00 */
[----:B------:R-:W-:Y:S02]  /*0a50*/  LEA.HI.X.SX32 R7, R7, R12, 0x1, P0 ;  /* 0x0000000c07077211 */ /* 0x000fe400000f0eff */
[----:B------:R-:W-:Y:S02]  /*0a60*/  LEA.HI.X.SX32 R36, R36, R13, 0x1, P1 ;  /* 0x0000000d24247211 */ /* 0x000fe400008f0eff */
[----:B------:R-:W-:Y:S02]  /*0a70*/  CS2R R12, SRZ ;  /* 0x00000000000c7805 */ /* 0x000fe4000001ff00 */
[----:B------:R-:W-:-:S07]  /*0a80*/  IADD3 R6, PT, PT, R11, R6, RZ ;  /* 0x000000060b067210 */ /* 0x000fce0007ffe0ff */
.L_x_1:
[----:B------:R-:W-:Y:S02]  /*0a90*/  IMAD.U32 R17, RZ, RZ, UR4 ;  /* 0x00000004ff117e24 */ /* 0x000fe4000f8e00ff */
[----:B------:R-:W-:-:S03]  /*0aa0*/  IMAD.U32 R8, RZ, RZ, UR4 ;  /* 0x00000004ff087e24 */ /* 0x000fc6000f8e00ff */
[----:B------:R-:W-:-:S04]  /*0ab0*/  LEA R16, P0, R17, R4, 0x1 ;  /* 0x0000000411107211 */ /* 0x000fc800078008ff */
[----:B------:R-:W-:-:S05]  /*0ac0*/  LEA.HI.X.SX32 R17, R8, R7, 0x1, P0 ;  /* 0x0000000708117211 */ /* 0x000fca00000f0eff */
[----:B------:R1:W2:Y:S01]  /*0ad0*/  LDG.E.U16 R16, desc[UR14][R16.64] ;  /* 0x0000000e10107981 */ /* 0x0002a2000c1e1500 */
[----:B------:R-:W-:Y:S02]  /*0ae0*/  IMAD.U32 R18, RZ, RZ, UR5 ;  /* 0x00000005ff127e24 */ /* 0x000fe4000f8e00ff */
[----:B------:R-:W-:Y:S01]  /*0af0*/  IMAD.U32 R9, RZ, RZ, UR5 ;  /* 0x00000005ff097e24 */ /* 0x000fe2000f8e00ff */
[----:B------:R-:W-:Y:S02]  /*0b00*/  BAR.SYNC.DEFER_BLOCKING 0x0 ;  /* 0x0000000000007b1d */ /* 0x000fe40000010000 */
[----:B------:R-:W-:-:S04]  /*0b10*/  LEA R18, P0, R18, R5, 0x1 ;  /* 0x0000000512127211 */ /* 0x000fc800078008ff */
[----:B------:R-:W-:Y:S02]  /*0b20*/  LEA.HI.X.SX32 R19, R9, R36, 0x1, P0 ;  /* 0x0000002409137211 */ /* 0x000fe400000f0eff */
[----:B------:R-:W-:-:S04]  /*0b30*/  LEA R47, P5, R40, UR6, 0x1 ;  /* 0x00000006282f7c11 */ /* 0x000fc8000f8a08ff */
[----:B-1----:R-:W-:Y:S02]  /*0b40*/  IADD3 R17, P6, PT, R47, 0x10, RZ ;  /* 0x000000102f117810 */ /* 0x002fe40007fde0ff */
[----:B------:R-:W-:Y:S02]  /*0b50*/  IADD3.X R46, PT, PT, RZ, UR7, RZ, P5, !PT ;  /* 0x00000007ff2e7c10 */ /* 0x000fe4000affe4ff */
[C---:B------:R-:W-:Y:S02]  /*0b60*/  ISETP.GT.U32.AND P4, PT, R17.reuse, R39, PT ;  /* 0x000000271100720c */ /* 0x040fe40003f84070 */
[----:B------:R-:W-:Y:S02]  /*0b70*/  ISETP.GT.U32.AND P2, PT, R17, R38, PT ;  /* 0x000000261100720c */ /* 0x000fe40003f44070 */
[----:B------:R-:W-:-:S04]  /*0b80*/  IADD3 R17, P1, PT, R47, 0x11, RZ ;  /* 0x000000112f117810 */ /* 0x000fc80007f3e0ff */
[C---:B------:R-:W-:Y:S02]  /*0b90*/  ISETP.GT.U32.AND P3, PT, R17.reuse, R39, PT ;  /* 0x000000271100720c */ /* 0x040fe40003f64070 */
[----:B------:R-:W-:Y:S01]  /*0ba0*/  ISETP.GT.U32.AND P0, PT, R17, R38, PT ;  /* 0x000000261100720c */ /* 0x000fe20003f04070 */
[----:B--2---:R1:W-:Y:S01]  /*0bb0*/  STS.U16 [R37+UR8+0x2000], R16 ;  /* 0x0020001025007988 */ /* 0x0043e20008000408 */
[----:B------:R-:W-:Y:S06]  /*0bc0*/  BAR.SYNC.DEFER_BLOCKING 0x0 ;  /* 0x0000000000007b1d */ /* 0x000fec0000010000 */
[----:B------:R2:W3:Y:S01]  /*0bd0*/  LDG.E.U16 R49, desc[UR14][R18.64] ;  /* 0x0000000e12317981 */ /* 0x0004e2000c1e1500 */
[----:B-1----:R-:W-:Y:S01]  /*0be0*/  IMAD.X R16, RZ, RZ, R46, P6 ;  /* 0x000000ffff107224 */ /* 0x002fe200030e062e */
[----:B------:R-:W-:-:S02]  /*0bf0*/  UIADD3 UR6, UP0, UPT, UR6, 0x20, URZ ;  /* 0x0000002006067890 */ /* 0x000fc4000ff1e0ff */
[----:B------:R-:W-:Y:S01]  /*0c00*/  LDSM.16.MT88.4 R28, [R2] ;  /* 0x00000000021c783b */ /* 0x000fe20000004200 */
[----:B------:R-:W-:Y:S01]  /*0c10*/  ULEA UR5, UR13, UR5, 0x5 ;  /* 0x000000050d057291 */ /* 0x000fe2000f8e28ff */
[C---:B------:R-:W-:Y:S01]  /*0c20*/  ISETP.GT.U32.AND.EX P4, PT, R16.reuse, RZ, PT, P4 ;  /* 0x000000ff1000720c */ /* 0x040fe20003f84140 */
[----:B------:R-:W-:Y:S01]  /*0c30*/  UIADD3.X UR7, UPT, UPT, URZ, UR7, URZ, UP0, !UPT ;  /* 0x00000007ff077290 */ /* 0x000fe200087fe4ff */
[----:B------:R-:W2:Y:S01]  /*0c40*/  LDSM.16.M88.4 R8, [R6+0x2200] ;  /* 0x002200000608783b */ /* 0x000ea20000000200 */
[----:B------:R-:W-:Y:S01]  /*0c50*/  ISETP.GT.U32.AND.EX P2, PT, R16, RZ, PT, P2 ;  /* 0x000000ff1000720c */ /* 0x000fe20003f44120 */
[----:B------:R-:W-:Y:S01]  /*0c60*/  IMAD.X R16, RZ, RZ, R46, P1 ;  /* 0x000000ffff107224 */ /* 0x000fe200008e062e */
[----:B------:R-:W-:Y:S01]  /*0c70*/  UISETP.GE.U32.AND UP0, UPT, UR6, UR16, UPT ;  /* 0x000000100600728c */ /* 0x000fe2000bf06070 */
[----:B------:R-:W1:Y:S01]  /*0c80*/  LDSM.16.M88.4 R32, [R6+0x2000] ;  /* 0x002000000620783b */ /* 0x000e620000000200 */
[----:B------:R-:W-:Y:S01]  /*0c90*/  ULEA UR4, UR11, UR4, 0x5 ;  /* 0x000000040b047291 */ /* 0x000fe2000f8e28ff */
[----:B------:R-:W-:Y:S01]  /*0ca0*/  BAR.SYNC.DEFER_BLOCKING 0x0 ;  /* 0x0000000000007b1d */ /* 0x000fe20000010000 */
[C---:B------:R-:W-:Y:S01]  /*0cb0*/  ISETP.GT.U32.AND.EX P3, PT, R16.reuse, RZ, PT, P3 ;  /* 0x000000ff1000720c */ /* 0x040fe20003f64130 */
[----:B------:R-:W-:Y:S01]  /*0cc0*/  UISETP.GE.U32.AND.EX UP0, UPT, UR7, URZ, UPT, UP0 ;  /* 0x000000ff0700728c */ /* 0x000fe2000bf06100 */
[----:B------:R-:W-:-:S02]  /*0cd0*/  ISETP.GT.U32.AND.EX P0, PT, R16, RZ, PT, P0 ;  /* 0x000000ff1000720c */ /* 0x000fc40003f04100 */
[----:B--2---:R-:W-:Y:S01]  /*0ce0*/  HMMA.16816.F32.BF16 R16, R28, R8, RZ ;  /* 0x000000081c10723c */ /* 0x004fe200000418ff */
[----:B------:R-:W-:-:S04]  /*0cf0*/  IADD3 R8, P6, PT, R47, 0x9, RZ ;  /* 0x000000092f087810 */ /* 0x000fc80007fde0ff */
[C---:B------:R-:W-:Y:S02]  /*0d00*/  ISETP.GT.U32.AND P1, PT, R8.reuse, R39, PT ;  /* 0x000000270800720c */ /* 0x040fe40003f24070 */
[----:B------:R-:W-:Y:S01]  /*0d10*/  ISETP.GT.U32.AND P5, PT, R8, R38, PT ;  /* 0x000000260800720c */ /* 0x000fe20003fa4070 */
[----:B------:R-:W-:Y:S01]  /*0d20*/  IMAD.X R8, RZ, RZ, R46, P6 ;  /* 0x000000ffff087224 */ /* 0x000fe200030e062e */
[----:B-1----:R-:W-:Y:S04]  /*0d30*/  HMMA.16816.F32.BF16 R24, R28, R34, RZ ;  /* 0x000000221c18723c */ /* 0x002fe800000418ff */
[C---:B------:R-:W-:Y:S02]  /*0d40*/  ISETP.GT.U32.AND.EX P1, PT, R8.reuse, RZ, PT, P1 ;  /* 0x000000ff0800720c */ /* 0x040fe40003f24110 */
[----:B------:R-:W-:-:S02]  /*0d50*/  ISETP.GT.U32.AND.EX P5, PT, R8, RZ, PT, P5 ;  /* 0x000000ff0800720c */ /* 0x000fc40003fa4150 */
[----:B------:R-:W-:Y:S01]  /*0d60*/  P2R R48, PR, RZ, 0x2 ;  /* 0x00000002ff307803 */ /* 0x000fe20000000000 */
[----:B------:R-:W-:Y:S01]  /*0d70*/  HMMA.16816.F32.BF16 R32, R28, R32, RZ ;  /* 0x000000201c20723c */ /* 0x000fe200000418ff */
[----:B0-----:R-:W-:Y:S01]  /*0d80*/  FMUL R18, R18, UR10 ;  /* 0x0000000a12127c20 */ /* 0x001fe20008400000 */
[----:B------:R-:W-:Y:S01]  /*0d90*/  FMUL R19, R19, UR10 ;  /* 0x0000000a13137c20 */ /* 0x000fe20008400000 */
[----:B------:R-:W-:Y:S01]  /*0da0*/  FMUL R16, R16, UR10 ;  /* 0x0000000a10107c20 */ /* 0x000fe20008400000 */
[----:B------:R-:W-:-:S04]  /*0db0*/  FMUL R17, R17, UR10 ;  /* 0x0000000a11117c20 */ /* 0x000fc80008400000 */
[----:B------:R-:W-:Y:S01]  /*0dc0*/  HMMA.16816.F32.BF16 R8, R28, R10, RZ ;  /* 0x0000000a1c08723c */ /* 0x000fe200000418ff */
[----:B------:R-:W-:Y:S01]  /*0dd0*/  IADD3 R28, P1, PT, R47, 0x18, RZ ;  /* 0x000000182f1c7810 */ /* 0x000fe20007f3e0ff */
[----:B------:R-:W-:Y:S01]  /*0de0*/  FMUL R26, R26, UR10 ;  /* 0x0000000a1a1a7c20 */ /* 0x000fe20008400000 */
[----:B------:R-:W-:Y:S02]  /*0df0*/  FSEL R29, R18, -INF , !P2 ;  /* 0xff800000121d7808 */ /* 0x000fe40005000000 */
[CC--:B------:R-:W-:Y:S01]  /*0e00*/  ISETP.GT.U32.AND P2, PT, R28.reuse, R39.reuse, PT ;  /* 0x000000271c00720c */ /* 0x0c0fe20003f44070 */
[--C-:B------:R-:W-:Y:S01]  /*0e10*/  IMAD.X R18, RZ, RZ, R46.reuse, P1 ;  /* 0x000000ffff127224 */ /* 0x100fe200008e062e */
[-C--:B------:R-:W-:Y:S02]  /*0e20*/  ISETP.GT.U32.AND P1, PT, R28, R38.reuse, PT ;  /* 0x000000261c00720c */ /* 0x080fe40003f24070 */
[----:B------:R-:W-:Y:S01]  /*0e30*/  FSEL R31, R19, -INF , !P0 ;  /* 0xff800000131f7808 */ /* 0x000fe20004000000 */
[----:B------:R-:W-:Y:S01]  /*0e40*/  FMUL R19, R27, UR10 ;  /* 0x0000000a1b137c20 */ /* 0x000fe20008400000 */
[C---:B------:R-:W-:Y:S01]  /*0e50*/  ISETP.GT.U32.AND.EX P2, PT, R18.reuse, RZ, PT, P2 ;  /* 0x000000ff1200720c */ /* 0x040fe20003f44120 */
[----:B------:R-:W-:Y:S01]  /*0e60*/  FMUL R35, R35, UR10 ;  /* 0x0000000a23237c20 */ /* 0x000fe20008400000 */
[----:B------:R-:W-:Y:S01]  /*0e70*/  ISETP.GT.U32.AND.EX P1, PT, R18, RZ, PT, P1 ;  /* 0x000000ff1200720c */ /* 0x000fe20003f24110 */
[----:B------:R-:W-:Y:S01]  /*0e80*/  FMUL R34, R34, UR10 ;  /* 0x0000000a22227c20 */ /* 0x000fe20008400000 */
[----:B------:R-:W-:Y:S01]  /*0e90*/  IADD3 R18, P0, PT, R47, 0x8, RZ ;  /* 0x000000082f127810 */ /* 0x000fe20007f1e0ff */
[----:B------:R-:W-:Y:S01]  /*0ea0*/  FMUL R32, R32, UR10 ;  /* 0x0000000a20207c20 */ /* 0x000fe20008400000 */
[----:B------:R-:W-:Y:S01]  /*0eb0*/  FSEL R19, R19, -INF , !P5 ;  /* 0xff80000013137808 */ /* 0x000fe20006800000 */
[----:B------:R-:W-:Y:S01]  /*0ec0*/  FMUL R33, R33, UR10 ;  /* 0x0000000a21217c20 */ /* 0x000fe20008400000 */
[----:B------:R-:W-:Y:S01]  /*0ed0*/  FMUL R27, R10, UR10 ;  /* 0x0000000a0a1b7c20 */ /* 0x000fe20008400000 */
[----:B------:R-:W-:Y:S01]  /*0ee0*/  IMAD.X R28, RZ, RZ, R46, P0 ;  /* 0x000000ffff1c7224 */ /* 0x000fe200000e062e */
[----:B------:R-:W-:Y:S01]  /*0ef0*/  ISETP.GT.U32.AND P0, PT, R18, R39, PT ;  /* 0x000000271200720c */ /* 0x000fe20003f04070 */
[----:B------:R-:W-:Y:S01]  /*0f00*/  FMUL R10, R24, UR10 ;  /* 0x0000000a180a7c20 */ /* 0x000fe20008400000 */
[----:B------:R-:W-:Y:S01]  /*0f10*/  ISETP.GT.U32.AND P5, PT, R47, R38, PT ;  /* 0x000000262f00720c */ /* 0x000fe20003fa4070 */
[----:B------:R-:W-:Y:S01]  /*0f20*/  FMUL R11, R11, UR10 ;  /* 0x0000000a0b0b7c20 */ /* 0x000fe20008400000 */
[----:B------:R-:W-:Y:S01]  /*0f30*/  ISETP.GT.U32.AND.EX P0, PT, R28, RZ, PT, P0 ;  /* 0x000000ff1c00720c */ /* 0x000fe20003f04100 */
[----:B------:R-:W-:Y:S01]  /*0f40*/  FMUL R8, R8, UR10 ;  /* 0x0000000a08087c20 */ /* 0x000fe20008400000 */
[----:B------:R-:W-:Y:S01]  /*0f50*/  FSEL R27, R27, -INF , !P1 ;  /* 0xff8000001b1b7808 */ /* 0x000fe20004800000 */
[----:B------:R-:W-:Y:S01]  /*0f60*/  FMUL R9, R9, UR10 ;  /* 0x0000000a09097c20 */ /* 0x000fe20008400000 */
[----:B------:R-:W-:-:S02]  /*0f70*/  FSEL R10, R10, -INF , !P0 ;  /* 0xff8000000a0a7808 */ /* 0x000fc40004000000 */
[C---:B------:R-:W-:Y:S02]  /*0f80*/  IADD3 R24, P0, PT, R47.reuse, 0x19, RZ ;  /* 0x000000192f187810 */ /* 0x040fe40007f1e0ff */
[C---:B------:R-:W-:Y:S02]  /*0f90*/  ISETP.GT.U32.AND P1, PT, R47.reuse, R39, PT ;  /* 0x000000272f00720c */ /* 0x040fe40003f24070 */
[C---:B------:R-:W-:Y:S01]  /*0fa0*/  ISETP.GT.U32.AND.EX P5, PT, R46.reuse, RZ, PT, P5 ;  /* 0x000000ff2e00720c */ /* 0x040fe20003fa4150 */
[----:B------:R-:W-:Y:S01]  /*0fb0*/  IMAD.X R28, RZ, RZ, R46, P0 ;  /* 0x000000ffff1c7224 */ /* 0x000fe200000e062e */
[----:B------:R-:W-:Y:S02]  /*0fc0*/  ISETP.GE.U32.AND P0, PT, R47, R38, PT ;  /* 0x000000262f00720c */ /* 0x000fe40003f06070 */
[C---:B------:R-:W-:Y:S02]  /*0fd0*/  ISETP.GT.U32.AND.EX P1, PT, R46.reuse, RZ, PT, P1 ;  /* 0x000000ff2e00720c */ /* 0x040fe40003f24110 */
[----:B------:R-:W-:-:S02]  /*0fe0*/  ISETP.GE.U32.AND.EX P0, PT, R46, RZ, PT, P0 ;  /* 0x000000ff2e00720c */ /* 0x000fc40003f06100 */
[C---:B------:R-:W-:Y:S02]  /*0ff0*/  ISETP.GT.U32.AND P6, PT, R24.reuse, R39, PT ;  /* 0x000000271800720c */ /* 0x040fe40003fc4070 */
[----:B------:R-:W-:Y:S02]  /*1000*/  FSEL R18, R35, -INF , !P0 ;  /* 0xff80000023127808 */ /* 0x000fe40004000000 */
[----:B------:R-:W-:Y:S02]  /*1010*/  ISETP.GT.U32.AND P0, PT, R24, R38, PT ;  /* 0x000000261800720c */ /* 0x000fe40003f04070 */
[C---:B------:R-:W-:Y:S02]  /*1020*/  ISETP.GT.U32.AND.EX P6, PT, R28.reuse, RZ, PT, P6 ;  /* 0x000000ff1c00720c */ /* 0x040fe40003fc4160 */
[----:B------:R-:W-:-:S04]  /*1030*/  ISETP.GT.U32.AND.EX P0, PT, R28, RZ, PT, P0 ;  /* 0x000000ff1c00720c */ /* 0x000fc80003f04100 */
[----:B------:R-:W-:Y:S02]  /*1040*/  FSEL R35, R11, -INF , !P0 ;  /* 0xff8000000b237808 */ /* 0x000fe40004000000 */
[----:B------:R-:W-:Y:S02]  /*1050*/  FSEL R11, R26, -INF , !P1 ;  /* 0xff8000001a0b7808 */ /* 0x000fe40004800000 */
[----:B------:R-:W-:Y:S01]  /*1060*/  ISETP.NE.AND P0, PT, R48, RZ, PT ;  /* 0x000000ff3000720c */ /* 0x000fe20003f05270 */
[----:B---3--:R0:W-:Y:S02]  /*1070*/  STS.U16 [R0+UR8+0x2000], R49 ;  /* 0x0020003100007988 */ /* 0x0081e40008000408 */
[----:B0-----:R-:W-:Y:S01]  /*1080*/  FSEL R49, R34, -INF , !P5 ;  /* 0xff80000022317808 */ /* 0x001fe20006800000 */
[----:B------:R-:W-:Y:S01]  /*1090*/  BAR.SYNC.DEFER_BLOCKING 0x0 ;  /* 0x0000000000007b1d */ /* 0x000fe20000010000 */
[----:B------:R-:W-:Y:S02]  /*10a0*/  ISETP.GE.U32.AND P5, PT, R47, R39, PT ;  /* 0x000000272f00720c */ /* 0x000fe40003fa6070 */
[----:B------:R-:W-:-:S02]  /*10b0*/  FMNMX3 R24, R49, R18, R11, !PT ;  /* 0x0000001231187276 */ /* 0x000fc4000780000b */
[----:B------:R-:W-:Y:S02]  /*10c0*/  ISETP.GE.U32.AND.EX P5, PT, R46, RZ, PT, P5 ;  /* 0x000000ff2e00720c */ /* 0x000fe40003fa6150 */
[----:B------:R-:W-:Y:S02]  /*10d0*/  FMNMX3 R24, R24, R19, R29, !PT ;  /* 0x0000001318187276 */ /* 0x000fe4000780001d */
[----:B------:R-:W-:Y:S02]  /*10e0*/  FSEL R50, R33, -INF , !P5 ;  /* 0xff80000021327808 */ /* 0x000fe40006800000 */
[----:B------:R-:W-:-:S04]  /*10f0*/  FMNMX3 R24, R24, R31, R27, !PT ;  /* 0x0000001f18187276 */ /* 0x000fc8000780001b */
[----:B------:R-:W-:-:S05]  /*1100*/  FMNMX R24, R35, R24, !PT ;  /* 0x0000001823187209 */ /* 0x000fca0007800000 */
[----:B------:R-:W0:Y:S02]  /*1110*/  SHFL.BFLY PT, R47, R24, 0x2, 0x1f ;  /* 0x0c401f00182f7f89 */ /* 0x000e2400000e0000 */
[----:B0-----:R-:W-:-:S05]  /*1120*/  FMNMX R26, R24, R47, !PT ;  /* 0x0000002f181a7209 */ /* 0x001fca0007800000 */
[----:B------:R-:W0:Y:S02]  /*1130*/  SHFL.BFLY PT, R28, R26, 0x1, 0x1f ;  /* 0x0c201f001a1c7f89 */ /* 0x000e2400000e0000 */
[----:B0-----:R-:W-:-:S05]  /*1140*/  FMNMX3 R28, R26, R28, R45, !PT ;  /* 0x0000001c1a1c7276 */ /* 0x001fca000780002d */
[--C-:B------:R-:W-:Y:S01]  /*1150*/  FADD R30, R18, -R28.reuse ;  /* 0x8000001c121e7221 */ /* 0x100fe20000000000 */
[--C-:B------:R-:W-:Y:S01]  /*1160*/  FADD R49, R49, -R28.reuse ;  /* 0x8000001c31317221 */ /* 0x100fe20000000000 */
[--C-:B------:R-:W-:Y:S01]  /*1170*/  FADD R24, R19, -R28.reuse ;  /* 0x8000001c13187221 */ /* 0x100fe20000000000 */
[--C-:B------:R-:W-:Y:S01]  /*1180*/  FADD R29, R29, -R28.reuse ;  /* 0x8000001c1d1d7221 */ /* 0x100fe20000000000 */
[----:B------:R-:W-:Y:S01]  /*1190*/  FMUL R46, R30, 1.4426950216293334961 ;  /* 0x3fb8aa3b1e2e7820 */ /* 0x000fe20000400000 */
[----:B------:R-:W-:Y:S01]  /*11a0*/  FMUL R49, R49, 1.4426950216293334961 ;  /* 0x3fb8aa3b31317820 */ /* 0x000fe20000400000 */
[--C-:B------:R-:W-:Y:S01]  /*11b0*/  FADD R30, R11, -R28.reuse ;  /* 0x8000001c0b1e7221 */ /* 0x100fe20000000000 */
[----:B------:R-:W-:Y:S01]  /*11c0*/  FMUL R24, R24, 1.4426950216293334961 ;  /* 0x3fb8aa3b18187820 */ /* 0x000fe20000400000 */
[----:B------:R-:W-:Y:S01]  /*11d0*/  MUFU.EX2 R11, R46 ;  /* 0x0000002e000b7308 */ /* 0x000fe20000000800 */
[----:B------:R-:W-:Y:S01]  /*11e0*/  FMUL R34, R29, 1.4426950216293334961 ;  /* 0x3fb8aa3b1d227820 */ /* 0x000fe20000400000 */
[----:B------:R-:W-:Y:S01]  /*11f0*/  FMUL R30, R30, 1.4426950216293334961 ;  /* 0x3fb8aa3b1e1e7820 */ /* 0x000fe20000400000 */
[--C-:B------:R-:W-:Y:S01]  /*1200*/  FADD R31, R31, -R28.reuse ;  /* 0x8000001c1f1f7221 */ /* 0x100fe20000000000 */
[--C-:B------:R-:W-:Y:S01]  /*1210*/  FADD R27, R27, -R28.reuse ;  /* 0x8000001c1b1b7221 */ /* 0x100fe20000000000 */
[----:B------:R-:W-:-:S02]  /*1220*/  FADD R35, R35, -R28 ;  /* 0x8000001c23237221 */ /* 0x000fc40000000000 */
[----:B------:R-:W-:Y:S01]  /*1230*/  FMUL R31, R31, 1.4426950216293334961 ;  /* 0x3fb8aa3b1f1f7820 */ /* 0x000fe20000400000 */
[----:B------:R-:W0:Y:S01]  /*1240*/  MUFU.EX2 R18, R49 ;  /* 0x0000003100127308 */ /* 0x000e220000000800 */
[----:B------:R-:W-:Y:S01]  /*1250*/  FMUL R27, R27, 1.4426950216293334961 ;  /* 0x3fb8aa3b1b1b7820 */ /* 0x000fe20000400000 */
[----:B------:R-:W-:-:S06]  /*1260*/  FMUL R29, R35, 1.4426950216293334961 ;  /* 0x3fb8aa3b231d7820 */ /* 0x000fcc0000400000 */
[----:B------:R-:W1:Y:S08]  /*1270*/  MUFU.EX2 R19, R30 ;  /* 0x0000001e00137308 */ /* 0x000e700000000800 */
[----:B------:R-:W2:Y:S01]  /*1280*/  MUFU.EX2 R24, R24 ;  /* 0x0000001800187308 */ /* 0x000ea20000000800 */
[----:B0-----:R-:W-:-:S07]  /*1290*/  FADD R26, R18, R11 ;  /* 0x0000000b121a7221 */ /* 0x001fce0000000000 */
[----:B------:R-:W0:Y:S01]  /*12a0*/  MUFU.EX2 R34, R34 ;  /* 0x0000002200227308 */ /* 0x000e220000000800 */
[----:B-1----:R-:W-:-:S07]  /*12b0*/  FADD R35, R19, R26 ;  /* 0x0000001a13237221 */ /* 0x002fce0000000000 */
[----:B------:R-:W1:Y:S01]  /*12c0*/  MUFU.EX2 R31, R31 ;  /* 0x0000001f001f7308 */ /* 0x000e620000000800 */
[C---:B--2---:R-:W-:Y:S01]  /*12d0*/  FADD R35, R24.reuse, R35 ;  /* 0x0000002318237221 */ /* 0x044fe20000000000 */
[----:B------:R-:W-:-:S06]  /*12e0*/  F2FP.BF16.F32.PACK_AB R19, R24, R19 ;  /* 0x000000131813723e */ /* 0x000fcc00000010ff */
[----:B------:R-:W2:Y:S01]  /*12f0*/  MUFU.EX2 R30, R27 ;  /* 0x0000001b001e7308 */ /* 0x000ea20000000800 */
[----:B0-----:R-:W-:-:S07]  /*1300*/  FADD R26, R34, R35 ;  /* 0x00000023221a7221 */ /* 0x001fce0000000000 */
[----:B------:R-:W0:Y:S01]  /*1310*/  MUFU.EX2 R29, R29 ;  /* 0x0000001d001d7308 */ /* 0x000e220000000800 */
[----:B-1----:R-:W-:-:S04]  /*1320*/  FADD R35, R31, R26 ;  /* 0x0000001a1f237221 */ /* 0x002fc80000000000 */
[----:B--2---:R-:W-:-:S04]  /*1330*/  FADD R26, R30, R35 ;  /* 0x000000231e1a7221 */ /* 0x004fc80000000000 */
[----:B0-----:R-:W-:-:S05]  /*1340*/  FADD R47, R29, R26 ;  /* 0x0000001a1d2f7221 */ /* 0x001fca0000000000 */
[----:B------:R-:W0:Y:S02]  /*1350*/  SHFL.BFLY PT, R26, R47, 0x2, 0x1f ;  /* 0x0c401f002f1a7f89 */ /* 0x000e2400000e0000 */
[----:B0-----:R-:W-:Y:S01]  /*1360*/  FADD R48, R47, R26 ;  /* 0x0000001a2f307221 */ /* 0x001fe20000000000 */
[----:B------:R-:W-:Y:S01]  /*1370*/  FADD R26, -R28, R45 ;  /* 0x0000002d1c1a7221 */ /* 0x000fe20000000100 */
[----:B------:R-:W-:-:S03]  /*1380*/  FSEL R45, R8, -INF , !P2 ;  /* 0xff800000082d7808 */ /* 0x000fc60005000000 */
[----:B------:R-:W0:Y:S01]  /*1390*/  SHFL.BFLY PT, R27, R48, 0x1, 0x1f ;  /* 0x0c201f00301b7f89 */ /* 0x000e2200000e0000 */
[----:B------:R-:W-:-:S04]  /*13a0*/  FMUL R35, R26, 1.4426950216293334961 ;  /* 0x3fb8aa3b1a237820 */ /* 0x000fc80000400000 */
[----:B------:R-:W1:Y:S02]  /*13b0*/  MUFU.EX2 R46, R35 ;  /* 0x00000023002e7308 */ /* 0x000e640000000800 */
[----:B-1----:R-:W-:Y:S01]  /*13c0*/  FMUL R26, R46, R22 ;  /* 0x000000162e1a7220 */ /* 0x002fe20000400000 */
[----:B------:R-:W-:Y:S01]  /*13d0*/  FMUL R22, R25, UR10 ;  /* 0x0000000a19167c20 */ /* 0x000fe20008400000 */
[----:B0-----:R-:W-:Y:S01]  /*13e0*/  FADD R27, R48, R27 ;  /* 0x0000001b301b7221 */ /* 0x001fe20000000000 */
[C---:B------:R-:W-:Y:S01]  /*13f0*/  FMUL R14, R46.reuse, R14 ;  /* 0x0000000e2e0e7220 */ /* 0x040fe20000400000 */
[C---:B------:R-:W-:Y:S01]  /*1400*/  FMUL R15, R46.reuse, R15 ;  /* 0x0000000f2e0f7220 */ /* 0x040fe20000400000 */
[----:B------:R-:W-:Y:S01]  /*1410*/  FSEL R48, R9, -INF , !P6 ;  /* 0xff80000009307808 */ /* 0x000fe20007000000 */
[C---:B------:R-:W-:Y:S01]  /*1420*/  FFMA R41, R46.reuse, R41, R27 ;  /* 0x000000292e297223 */ /* 0x040fe2000000001b */
[----:B------:R-:W-:Y:S01]  /*1430*/  FMUL R27, R46, R23 ;  /* 0x000000172e1b7220 */ /* 0x000fe20000400000 */
[----:B------:R-:W-:-:S02]  /*1440*/  FSEL R23, R32, -INF , !P1 ;  /* 0xff80000020177808 */ /* 0x000fc40004800000 */
[----:B------:R-:W-:Y:S02]  /*1450*/  FSEL R32, R16, -INF , !P4 ;  /* 0xff80000010207808 */ /* 0x000fe40006000000 */
[----:B------:R-:W-:Y:S02]  /*1460*/  FSEL R22, R22, -INF , !P0 ;  /* 0xff80000016167808 */ /* 0x000fe40004000000 */
[----:B------:R-:W-:Y:S02]  /*1470*/  FMNMX3 R25, R23, R50, R10, !PT ;  /* 0x0000003217197276 */ /* 0x000fe4000780000a */
[----:B------:R-:W-:Y:S02]  /*1480*/  FSEL R46, R17, -INF , !P3 ;  /* 0xff800000112e7808 */ /* 0x000fe40005800000 */
[----:B------:R-:W-:Y:S02]  /*1490*/  FMNMX3 R25, R25, R22, R32, !PT ;  /* 0x0000001619197276 */ /* 0x000fe40007800020 */
[----:B------:R-:W-:-:S02]  /*14a0*/  F2FP.BF16.F32.PACK_AB R17, R11, R18 ;  /* 0x000000120b11723e */ /* 0x000fc400000010ff */
        /* <DEDUP_REMOVED lines=8> */
[----:B------:R-:W-:Y:S01]  /*1530*/  FADD R8, -R33, R44 ;  /* 0x0000002c21087221 */ /* 0x000fe20000000100 */
[--C-:B------:R-:W-:Y:S01]  /*1540*/  FADD R22, R22, -R33.reuse ;  /* 0x8000002116167221 */ /* 0x100fe20000000000 */
[----:B------:R-:W-:Y:S01]  /*1550*/  FMUL R23, R23, 1.4426950216293334961 ;  /* 0x3fb8aa3b17177820 */ /* 0x000fe20000400000 */
[----:B------:R-:W-:Y:S01]  /*1560*/  FMUL R50, R50, 1.4426950216293334961 ;  /* 0x3fb8aa3b32327820 */ /* 0x000fe20000400000 */
[--C-:B------:R-:W-:Y:S01]  /*1570*/  FADD R10, R10, -R33.reuse ;  /* 0x800000210a0a7221 */ /* 0x100fe20000000000 */
[----:B------:R-:W-:Y:S01]  /*1580*/  FMUL R44, R22, 1.4426950216293334961 ;  /* 0x3fb8aa3b162c7820 */ /* 0x000fe20000400000 */
[----:B------:R-:W-:Y:S01]  /*1590*/  MUFU.EX2 R16, R23 ;  /* 0x0000001700107308 */ /* 0x000fe20000000800 */
[--C-:B------:R-:W-:Y:S01]  /*15a0*/  FADD R32, R32, -R33.reuse ;  /* 0x8000002120207221 */ /* 0x100fe20000000000 */
[----:B------:R-:W-:Y:S01]  /*15b0*/  FMUL R24, R10, 1.4426950216293334961 ;  /* 0x3fb8aa3b0a187820 */ /* 0x000fe20000400000 */
[--C-:B------:R-:W-:Y:S01]  /*15c0*/  FADD R46, R46, -R33.reuse ;  /* 0x800000212e2e7221 */ /* 0x100fe20000000000 */
[--C-:B------:R-:W-:Y:S01]  /*15d0*/  FADD R45, R45, -R33.reuse ;  /* 0x800000212d2d7221 */ /* 0x100fe20000000000 */
[----:B------:R-:W-:Y:S01]  /*15e0*/  FMUL R32, R32, 1.4426950216293334961 ;  /* 0x3fb8aa3b20207820 */ /* 0x000fe20000400000 */
[----:B------:R-:W-:Y:S01]  /*15f0*/  FADD R48, R48, -R33 ;  /* 0x8000002130307221 */ /* 0x000fe20000000000 */
[----:B------:R-:W-:Y:S01]  /*1600*/  FMUL R46, R46, 1.4426950216293334961 ;  /* 0x3fb8aa3b2e2e7820 */ /* 0x000fe20000400000 */
[----:B------:R-:W0:Y:S01]  /*1610*/  MUFU.EX2 R35, R50 ;  /* 0x0000003200237308 */ /* 0x000e220000000800 */
[----:B------:R-:W-:Y:S01]  /*1620*/  FMUL R45, R45, 1.4426950216293334961 ;  /* 0x3fb8aa3b2d2d7820 */ /* 0x000fe20000400000 */
[----:B------:R-:W-:-:S06]  /*1630*/  FMUL R48, R48, 1.4426950216293334961 ;  /* 0x3fb8aa3b30307820 */ /* 0x000fcc0000400000 */
[----:B------:R-:W1:Y:S08]  /*1640*/  MUFU.EX2 R23, R24 ;  /* 0x0000001800177308 */ /* 0x000e700000000800 */
[----:B------:R-:W2:Y:S01]  /*1650*/  MUFU.EX2 R44, R44 ;  /* 0x0000002c002c7308 */ /* 0x000ea20000000800 */
[----:B0-----:R-:W-:Y:S01]  /*1660*/  FADD R18, R16, R35 ;  /* 0x0000002310127221 */ /* 0x001fe20000000000 */
[----:B------:R-:W-:Y:S01]  /*1670*/  F2FP.BF16.F32.PACK_AB R16, R35, R16 ;  /* 0x000000102310723e */ /* 0x000fe200000010ff */
[----:B------:R-:W-:-:S02]  /*1680*/  FMUL R35, R8, 1.4426950216293334961 ;  /* 0x3fb8aa3b08237820 */ /* 0x000fc40000400000 */
[----:B------:R-:W0:Y:S04]  /*1690*/  LDSM.16.M88.4 R8, [R3+UR8+0x2000] ;  /* 0x002000080308783b */ /* 0x000e280008000200 */
[----:B------:R-:W3:Y:S01]  /*16a0*/  MUFU.EX2 R35, R35 ;  /* 0x0000002300237308 */ /* 0x000ee20000000800 */
[----:B-1----:R-:W-:Y:S01]  /*16b0*/  FADD R47, R23, R18 ;  /* 0x00000012172f7221 */ /* 0x002fe20000000000 */
[----:B--2---:R-:W-:-:S03]  /*16c0*/  F2FP.BF16.F32.PACK_AB R18, R44, R23 ;  /* 0x000000172c12723e */ /* 0x004fc600000010ff */
[----:B------:R-:W-:Y:S01]  /*16d0*/  FADD R47, R44, R47 ;  /* 0x0000002f2c2f7221 */ /* 0x000fe20000000000 */
[----:B------:R-:W-:Y:S02]  /*16e0*/  IMAD.MOV.U32 R44, RZ, RZ, R33 ;  /* 0x000000ffff2c7224 */ /* 0x000fe400078e0021 */
[C---:B---3--:R-:W-:Y:S01]  /*16f0*/  FMUL R24, R35.reuse, R20 ;  /* 0x0000001423187220 */ /* 0x048fe20000400000 */
[C---:B------:R-:W-:Y:S01]  /*1700*/  FMUL R25, R35.reuse, R21 ;  /* 0x0000001523197220 */ /* 0x040fe20000400000 */
[C---:B------:R-:W-:Y:S01]  /*1710*/  FMUL R12, R35.reuse, R12 ;  /* 0x0000000c230c7220 */ /* 0x040fe20000400000 */
[----:B------:R-:W1:Y:S01]  /*1720*/  LDSM.16.M88.4 R20, [R3+UR8+0x2200] ;  /* 0x002200080314783b */ /* 0x000e620008000200 */
[----:B------:R-:W-:-:S07]  /*1730*/  FMUL R13, R35, R13 ;  /* 0x0000000d230d7220 */ /* 0x000fce0000400000 */
[C---:B0-----:R-:W-:Y:S01]  /*1740*/  HMMA.16816.F32.BF16 R12, R16.reuse, R8, R12 ;  /* 0x00000008100c723c */ /* 0x041fe2000004180c */
[----:B------:R-:W-:Y:S07]  /*1750*/  MUFU.EX2 R9, R46 ;  /* 0x0000002e00097308 */ /* 0x000fee0000000800 */
[----:B-1----:R-:W-:Y:S01]  /*1760*/  HMMA.16816.F32.BF16 R16, R16, R20, R24 ;  /* 0x000000141010723c */ /* 0x002fe20000041818 */
[----:B------:R-:W0:Y:S01]  /*1770*/  MUFU.EX2 R24, R32 ;  /* 0x0000002000187308 */ /* 0x000e220000000800 */
[----:B------:R-:W-:-:S07]  /*1780*/  F2FP.BF16.F32.PACK_AB R27, R29, R30 ;  /* 0x0000001e1d1b723e */ /* 0x000fce00000010ff */
[----:B------:R1:W2:Y:S08]  /*1790*/  MUFU.EX2 R26, R45 ;  /* 0x0000002d001a7308 */ /* 0x0002b00000000800 */
[----:B------:R-:W3:Y:S01]  /*17a0*/  MUFU.EX2 R21, R48 ;  /* 0x0000003000157308 */ /* 0x000ee20000000800 */
[----:B0-----:R-:W-:Y:S01]  /*17b0*/  FADD R8, R24, R47 ;  /* 0x0000002f18087221 */ /* 0x001fe20000000000 */
[----:B------:R-:W-:Y:S01]  /*17c0*/  F2FP.BF16.F32.PACK_AB R24, R9, R24 ;  /* 0x000000180918723e */ /* 0x000fe200000010ff */
[----:B-1----:R-:W-:-:S02]  /*17d0*/  IMAD.MOV.U32 R45, RZ, RZ, R28 ;  /* 0x000000ffff2d7224 */ /* 0x002fc400078e001c */
[----:B------:R-:W-:-:S04]  /*17e0*/  FADD R25, R9, R8 ;  /* 0x0000000809197221 */ /* 0x000fc80000000000 */
[----:B--2---:R-:W-:-:S04]  /*17f0*/  FADD R8, R26, R25 ;  /* 0x000000191a087221 */ /* 0x004fc80000000000 */
[C---:B---3--:R-:W-:Y:S01]  /*1800*/  FADD R8, R21.reuse, R8 ;  /* 0x0000000815087221 */ /* 0x048fe20000000000 */
[----:B------:R-:W-:-:S04]  /*1810*/  F2FP.BF16.F32.PACK_AB R26, R21, R26 ;  /* 0x0000001a151a723e */ /* 0x000fc800000010ff */
[----:B------:R-:W0:Y:S02]  /*1820*/  SHFL.BFLY PT, R25, R8, 0x2, 0x1f ;  /* 0x0c401f0008197f89 */ /* 0x000e2400000e0000 */
[----:B0-----:R-:W-:Y:S01]  /*1830*/  FADD R32, R8, R25 ;  /* 0x0000001908207221 */ /* 0x001fe20000000000 */
[----:B------:R-:W-:-:S04]  /*1840*/  F2FP.BF16.F32.PACK_AB R25, R31, R34 ;  /* 0x000000221f19723e */ /* 0x000fc800000010ff */
[----:B------:R-:W0:Y:S03]  /*1850*/  SHFL.BFLY PT, R47, R32, 0x1, 0x1f ;  /* 0x0c201f00202f7f89 */ /* 0x000e2600000e0000 */
[C---:B------:R-:W-:Y:S08]  /*1860*/  HMMA.16816.F32.BF16 R12, R24.reuse, R10, R12 ;  /* 0x0000000a180c723c */ /* 0x040ff0000004180c */
[----:B------:R-:W-:Y:S01]  /*1870*/  HMMA.16816.F32.BF16 R20, R24, R22, R16 ;  /* 0x000000161814723c */ /* 0x000fe20000041810 */
[----:B0-----:R-:W-:-:S04]  /*1880*/  FADD R32, R32, R47 ;  /* 0x0000002f20207221 */ /* 0x001fc80000000000 */
[----:B------:R-:W-:Y:S01]  /*1890*/  FFMA R42, R35, R42, R32 ;  /* 0x0000002a232a7223 */ /* 0x000fe20000000020 */
[----:B------:R-:W-:-:S14]  /*18a0*/  BRA.U !UP0, `(.L_x_1) ;  /* 0xfffffff108787547 */ /* 0x000fdc000b83ffff */
.L_x_0:
[----:B------:R-:W0:Y:S01]  /*18b0*/  S2R R0, SR_TID.X ;  /* 0x0000000000007919 */ /* 0x000e220000002100 */
[----:B------:R-:W1:Y:S01]  /*18c0*/  S2UR UR5, SR_CgaCtaId ;  /* 0x00000000000579c3 */ /* 0x000e620000008800 */
[----:B------:R-:W-:Y:S01]  /*18d0*/  UMOV UR4, 0x400 ;  /* 0x0000040000047882 */ /* 0x000fe20000000000 */
[C---:B------:R-:W-:Y:S01]  /*18e0*/  FMUL R3, R42.reuse, 8388608 ;  /* 0x4b0000002a037820 */ /* 0x040fe20000400000 */
[C---:B------:R-:W-:Y:S01]  /*18f0*/  FSETP.GEU.AND P2, PT, R42.reuse, 1.175494350822287508e-38, PT ;  /* 0x008000002a00780b */ /* 0x040fe20003f4e000 */
[----:B------:R-:W-:Y:S01]  /*1900*/  IMAD.MOV.U32 R11, RZ, RZ, R22 ;  /* 0x000000ffff0b7224 */ /* 0x000fe200078e0016 */
[----:B------:R-:W-:-:S03]  /*1910*/  FSETP.GT.AND P1, PT, |R42|, 8.50705917302346158658e+37, PT ;  /* 0x7e8000002a00780b */ /* 0x000fc60003f24200 */
[----:B------:R-:W-:Y:S01]  /*1920*/  BAR.SYNC.DEFER_BLOCKING 0x0 ;  /* 0x0000000000007b1d */ /* 0x000fe20000010000 */
[----:B------:R-:W-:Y:S02]  /*1930*/  FSEL R3, R3, R42, !P2 ;  /* 0x0000002a03037208 */ /* 0x000fe40005000000 */
[C---:B------:R-:W-:Y:S02]  /*1940*/  FSETP.GEU.AND P4, PT, |R42|.reuse, 1.175494350822287508e-38, PT ;  /* 0x008000002a00780b */ /* 0x040fe40003f8e200 */
[C---:B------:R-:W-:Y:S02]  /*1950*/  FSETP.GT.AND P0, PT, |R41|.reuse, 8.50705917302346158658e+37, PT ;  /* 0x7e8000002900780b */ /* 0x040fe40003f04200 */
[----:B------:R-:W-:Y:S02]  /*1960*/  FSETP.GEU.AND P3, PT, |R41|, 1.175494350822287508e-38, PT ;  /* 0x008000002900780b */ /* 0x000fe40003f6e200 */
[----:B------:R-:W-:Y:S01]  /*1970*/  MOV R25, R13 ;  /* 0x0000000d00197202 */ /* 0x000fe20000000f00 */
[----:B------:R-:W-:Y:S01]  /*1980*/  @P1 FMUL R42, R42, 0.25 ;  /* 0x3e8000002a2a1820 */ /* 0x000fe20000400000 */
[----:B------:R-:W-:Y:S01]  /*1990*/  @P1 FMUL R12, R12, 0.25 ;  /* 0x3e8000000c0c1820 */ /* 0x000fe20000400000 */
[----:B------:R-:W-:Y:S01]  /*19a0*/  @P1 FMUL R20, R20, 0.25 ;  /* 0x3e80000014141820 */ /* 0x000fe20000400000 */
[----:B------:R-:W-:-:S03]  /*19b0*/  @P1 FMUL R21, R21, 0.25 ;  /* 0x3e80000015151820 */ /* 0x000fc60000400000 */
[----:B------:R-:W-:Y:S01]  /*19c0*/  @!P4 FMUL R42, R42, 16777216 ;  /* 0x4b8000002a2ac820 */ /* 0x000fe20000400000 */
[----:B------:R-:W-:Y:S01]  /*19d0*/  @!P4 FMUL R12, R12, 16777216 ;  /* 0x4b8000000c0cc820 */ /* 0x000fe20000400000 */
[----:B-1----:R-:W-:Y:S01]  /*19e0*/  ULEA UR6, UR5, UR4, 0x18 ;  /* 0x0000000405067291 */ /* 0x002fe2000f8ec0ff */
[----:B------:R-:W-:Y:S01]  /*19f0*/  @P1 FMUL R25, R25, 0.25 ;  /* 0x3e80000019191820 */ /* 0x000fe20000400000 */
[----:B------:R-:W-:Y:S01]  /*1a00*/  @P0 FMUL R11, R11, 0.25 ;  /* 0x3e8000000b0b0820 */ /* 0x000fe20000400000 */
[----:B------:R-:W-:Y:S01]  /*1a10*/  @!P4 FMUL R20, R20, 16777216 ;  /* 0x4b8000001414c820 */ /* 0x000fe20000400000 */
[----:B------:R-:W-:Y:S01]  /*1a20*/  @!P4 FMUL R21, R21, 16777216 ;  /* 0x4b8000001515c820 */ /* 0x000fe20000400000 */
[----:B------:R-:W-:Y:S01]  /*1a30*/  @!P4 FMUL R25, R25, 16777216 ;  /* 0x4b8000001919c820 */ /* 0x000fe20000400000 */
[----:B------:R-:W-:Y:S01]  /*1a40*/  @!P3 FMUL R11, R11, 16777216 ;  /* 0x4b8000000b0bb820 */ /* 0x000fe20000400000 */
[C---:B0-----:R-:W-:Y:S01]  /*1a50*/  LOP3.LUT R9, R0.reuse, 0x7, RZ, 0xc0, !PT ;  /* 0x0000000700097812 */ /* 0x041fe200078ec0ff */
[C---:B------:R-:W-:Y:S01]  /*1a60*/  IMAD.SHL.U32 R4, R0.reuse, 0x4, RZ ;  /* 0x0000000400047824 */ /* 0x040fe200078e00ff */
[----:B------:R-:W-:Y:S01]  /*1a70*/  LOP3.LUT R5, R0, 0x8, RZ, 0xc0, !PT ;  /* 0x0000000800057812 */ /* 0x000fe200078ec0ff */
[----:B------:R-:W-:Y:S01]  /*1a80*/  @P0 FMUL R15, R15, 0.25 ;  /* 0x3e8000000f0f0820 */ /* 0x000fe20000400000 */
[----:B------:R-:W-:Y:S01]  /*1a90*/  LEA R2, R9, UR6, 0x4 ;  /* 0x0000000609027c11 */ /* 0x000fe2000f8e20ff */
[----:B------:R-:W-:Y:S01]  /*1aa0*/  @P0 FMUL R23, R23, 0.25 ;  /* 0x3e80000017170820 */ /* 0x000fe20000400000 */
[----:B------:R-:W-:Y:S01]  /*1ab0*/  LOP3.LUT R4, R4, 0x3c0, RZ, 0xc0, !PT ;  /* 0x000003c004047812 */ /* 0x000fe200078ec0ff */
[----:B------:R-:W-:Y:S01]  /*1ac0*/  @P0 FMUL R14, R14, 0.25 ;  /* 0x3e8000000e0e0820 */ /* 0x000fe20000400000 */
[----:B--2---:R-:W-:Y:S01]  /*1ad0*/  LOP3.LUT R10, R0, 0x1f0, RZ, 0xc0, !PT ;  /* 0x000001f0000a7812 */ /* 0x004fe200078ec0ff */
[----:B------:R-:W-:-:S02]  /*1ae0*/  IMAD R9, R9, -0x8, R2 ;  /* 0xfffffff809097824 */ /* 0x000fc400078e0202 */
[----:B------:R-:W-:Y:S01]  /*1af0*/  @!P3 FMUL R15, R15, 16777216 ;  /* 0x4b8000000f0fb820 */ /* 0x000fe20000400000 */
[----:B------:R-:W-:Y:S02]  /*1b00*/  IMAD R7, R5, 0x200, R2 ;  /* 0x0000020005077824 */ /* 0x000fe400078e0202 */
[----:B------:R-:W-:Y:S01]  /*1b10*/  @!P3 FMUL R23, R23, 16777216 ;  /* 0x4b8000001717b820 */ /* 0x000fe20000400000 */
[----:B------:R-:W-:Y:S02]  /*1b20*/  VIADD R2, R3, 0xc0cafb0d ;  /* 0xc0cafb0d03027836 */ /* 0x000fe40000000000 */
[----:B------:R-:W-:Y:S01]  /*1b30*/  @!P3 FMUL R14, R14, 16777216 ;  /* 0x4b8000000e0eb820 */ /* 0x000fe20000400000 */
[----:B------:R-:W-:Y:S01]  /*1b40*/  IMAD.IADD R8, R4, 0x1, R9 ;  /* 0x0000000104087824 */ /* 0x000fe200078e0209 */
[----:B------:R-:W-:Y:S01]  /*1b50*/  FSEL R9, RZ, -23, P2 ;  /* 0xc1b80000ff097808 */ /* 0x000fe20001000000 */
[----:B------:R-:W-:Y:S01]  /*1b60*/  IMAD R10, R10, 0x8, R7 ;  /* 0x000000080a0a7824 */ /* 0x000fe200078e0207 */
[----:B------:R-:W-:Y:S01]  /*1b70*/  LOP3.LUT R4, R2, 0xff800000, RZ, 0xc0, !PT ;  /* 0xff80000002047812 */ /* 0x000fe200078ec0ff */
[----:B------:R-:W-:Y:S01]  /*1b80*/  IMAD.MOV.U32 R7, RZ, RZ, 0x3dc6b27f ;  /* 0x3dc6b27fff077424 */ /* 0x000fe200078e00ff */
[----:B------:R-:W-:Y:S01]  /*1b90*/  LEA.HI R2, R5, R8, RZ, 0x1f ;  /* 0x0000000805027211 */ /* 0x000fe200078ff8ff */
[C---:B------:R-:W-:Y:S01]  /*1ba0*/  FMUL R8, R41.reuse, 8388608 ;  /* 0x4b00000029087820 */ /* 0x040fe20000400000 */
[----:B------:R-:W-:Y:S01]  /*1bb0*/  I2FP.F32.S32 R6, R4 ;  /* 0x0000000400067245 */ /* 0x000fe20000201400 */
[----:B------:R-:W0:Y:S01]  /*1bc0*/  LDCU.64 UR4, c[0x0][0x3e0] ;  /* 0x00007c00ff0477ac */ /* 0x000e220008000a00 */
[----:B------:R-:W-:-:S02]  /*1bd0*/  FSETP.GEU.AND P2, PT, R41, 1.175494350822287508e-38, PT ;  /* 0x008000002900780b */ /* 0x000fc40003f4e000 */
[----:B------:R-:W-:Y:S01]  /*1be0*/  IADD3 R4, PT, PT, R3, -R4, RZ ;  /* 0x8000000403047210 */ /* 0x000fe20007ffe0ff */
[----:B------:R-:W-:Y:S01]  /*1bf0*/  FFMA.FTZ R9, R6, 1.1920928955078125e-07, R9 ;  /* 0x3400000006097823 */ /* 0x000fe20000010009 */
[----:B------:R-:W-:Y:S01]  /*1c00*/  FSEL R8, R8, R41, !P2 ;  /* 0x0000002908087208 */ /* 0x000fe20005000000 */
[----:B------:R-:W1:Y:S01]  /*1c10*/  MUFU.RCP R6, R42 ;  /* 0x0000002a00067308 */ /* 0x000e620000001000 */
[----:B------:R-:W-:Y:S01]  /*1c20*/  @P0 FMUL R41, R41, 0.25 ;  /* 0x3e80000029290820 */ /* 0x000fe20000400000 */
[----:B------:R-:W-:Y:S02]  /*1c30*/  ISETP.GE.U32.AND P1, PT, R3, 0x7f800000, PT ;  /* 0x7f8000000300780c */ /* 0x000fe40003f26070 */
[----:B------:R-:W-:Y:S02]  /*1c40*/  VIADD R5, R8, 0xc0cafb0d ;  /* 0xc0cafb0d08057836 */ /* 0x000fe40000000000 */
[----:B------:R-:W-:Y:S01]  /*1c50*/  @!P3 FMUL R41, R41, 16777216 ;  /* 0x4b8000002929b820 */ /* 0x000fe20000400000 */
[----:B------:R-:W-:-:S02]  /*1c60*/  FSETP.NEU.AND P0, PT, R3, RZ, PT ;  /* 0x000000ff0300720b */ /* 0x000fc40003f0d000 */
[----:B------:R-:W-:Y:S01]  /*1c70*/  LOP3.LUT R13, R5, 0xff800000, RZ, 0xc0, !PT ;  /* 0xff800000050d7812 */ /* 0x000fe200078ec0ff */
[----:B0-----:R-:W-:-:S04]  /*1c80*/  UIMAD UR4, UR9, UR4, URZ ;  /* 0x00000004090472a4 */ /* 0x001fc8000f8e02ff */
[----:B------:R-:W-:Y:S01]  /*1c90*/  IMAD.IADD R5, R8, 0x1, -R13 ;  /* 0x0000000108057824 */ /* 0x000fe200078e0a0d */
[----:B------:R-:W-:Y:S01]  /*1ca0*/  USHF.L.U32 UR7, UR4, 0x1, URZ ;  /* 0x0000000104077899 */ /* 0x000fe200080006ff */
[----:B-1----:R-:W-:Y:S01]  /*1cb0*/  FMUL R22, R6, R12 ;  /* 0x0000000c06167220 */ /* 0x002fe20000400000 */
[----:B------:R-:W-:Y:S01]  /*1cc0*/  FADD R12, R4, -1 ;  /* 0xbf800000040c7421 */ /* 0x000fe20000000000 */
[----:B------:R-:W-:Y:S01]  /*1cd0*/  FADD R16, R5, -1 ;  /* 0xbf80000005107421 */ /* 0x000fe20000000000 */
[----:B------:R-:W0:Y:S01]  /*1ce0*/  MUFU.RCP R4, R41 ;  /* 0x0000002900047308 */ /* 0x000e220000001000 */
[----:B------:R-:W-:Y:S01]  /*1cf0*/  FMUL R19, R6, R20 ;  /* 0x0000001406137220 */ /* 0x000fe20000400000 */
[-C--:B------:R-:W-:Y:S01]  /*1d00*/  FFMA.FTZ R5, R12, R7.reuse, -0.16845393180847167969 ;  /* 0xbe2c7f300c057423 */ /* 0x080fe20000010007 */
[----:B------:R-:W-:Y:S01]  /*1d10*/  FFMA.FTZ R7, R16, R7, -0.16845393180847167969 ;  /* 0xbe2c7f3010077423 */ /* 0x000fe20000010007 */
[C---:B------:R-:W-:Y:S01]  /*1d20*/  FMUL R17, R6.reuse, R21 ;  /* 0x0000001506117220 */ /* 0x040fe20000400000 */
[----:B------:R-:W-:Y:S01]  /*1d30*/  FMUL R20, R6, R25 ;  /* 0x0000001906147220 */ /* 0x000fe20000400000 */
[----:B------:R-:W-:Y:S01]  /*1d40*/  FFMA.FTZ R5, R12, R5, 0.1716887056827545166 ;  /* 0x3e2fcf2a0c057423 */ /* 0x000fe20000010005 */
[----:B------:R-:W-:-:S03]  /*1d50*/  FFMA.FTZ R7, R16, R7, 0.1716887056827545166 ;  /* 0x3e2fcf2a10077423 */ /* 0x000fc60000010007 */
[----:B------:R-:W-:Y:S01]  /*1d60*/  FFMA.FTZ R5, R12, R5, -0.17900948226451873779 ;  /* 0xbe374e430c057423 */ /* 0x000fe20000010005 */
[----:B------:R-:W-:-:S03]  /*1d70*/  FFMA.FTZ R7, R16, R7, -0.17900948226451873779 ;  /* 0xbe374e4310077423 */ /* 0x000fc60000010007 */
[----:B------:R-:W-:Y:S01]  /*1d80*/  FFMA.FTZ R5, R12, R5, 0.20512372255325317383 ;  /* 0x3e520bf40c057423 */ /* 0x000fe20000010005 */
[----:B------:R-:W-:Y:S01]  /*1d90*/  FFMA.FTZ R7, R16, R7, 0.20512372255325317383 ;  /* 0x3e520bf410077423 */ /* 0x000fe20000010007 */
[----:B0-----:R-:W-:Y:S02]  /*1da0*/  FMUL R6, R4, R11 ;  /* 0x0000000b04067220 */ /* 0x001fe40000400000 */
[----:B------:R-:W-:Y:S01]  /*1db0*/  FFMA.FTZ R5, R12, R5, -0.24046532809734344482 ;  /* 0xbe763c8b0c057423 */ /* 0x000fe20000010005 */
[----:B------:R-:W-:Y:S01]  /*1dc0*/  FFMA.FTZ R7, R16, R7, -0.24046532809734344482 ;  /* 0xbe763c8b10077423 */ /* 0x000fe20000010007 */
[C---:B------:R-:W-:Y:S01]  /*1dd0*/  FMUL R21, R4.reuse, R15 ;  /* 0x0000000f04157220 */ /* 0x040fe20000400000 */
[----:B------:R-:W-:Y:S01]  /*1de0*/  FMUL R18, R4, R23 ;  /* 0x0000001704127220 */ /* 0x000fe20000400000 */
[----:B------:R-:W-:Y:S01]  /*1df0*/  FFMA.FTZ R5, R12, R5, 0.28857114911079406738 ;  /* 0x3e93bf990c057423 */ /* 0x000fe20000010005 */
[----:B------:R-:W-:Y:S01]  /*1e00*/  FFMA.FTZ R11, R16, R7, 0.28857114911079406738 ;  /* 0x3e93bf99100b7423 */ /* 0x000fe20000010007 */
[----:B------:R-:W-:Y:S01]  /*1e10*/  FMUL R23, R4, R14 ;  /* 0x0000000e04177220 */ /* 0x000fe20000400000 */
[----:B------:R-:W-:Y:S01]  /*1e20*/  F2FP.BF16.F32.PACK_AB R4, R19, R22 ;  /* 0x000000161304723e */ /* 0x000fe200000010ff */
[----:B------:R-:W-:Y:S01]  /*1e30*/  FFMA.FTZ R7, R12, R5, -0.36067417263984680176 ;  /* 0xbeb8aa490c077423 */ /* 0x000fe20000010005 */
[----:B------:R-:W-:Y:S01]  /*1e40*/  FFMA.FTZ R15, R16, R11, -0.36067417263984680176 ;  /* 0xbeb8aa49100f7423 */ /* 0x000fe2000001000b */
[----:B------:R-:W-:Y:S01]  /*1e50*/  F2FP.BF16.F32.PACK_AB R5, R17, R20 ;  /* 0x000000141105723e */ /* 0x000fe200000010ff */
[----:B------:R-:W0:Y:S01]  /*1e60*/  LDC R11, c[0x0][0x3e8] ;  /* 0x0000fa00ff0b7b82 */ /* 0x000e220000000800 */
[----:B------:R-:W-:Y:S01]  /*1e70*/  FFMA.FTZ R7, R12, R7, 0.48089820146560668945 ;  /* 0x3ef6384a0c077423 */ /* 0x000fe20000010007 */
[----:B------:R-:W-:Y:S01]  /*1e80*/  FFMA.FTZ R17, R16, R15, 0.48089820146560668945 ;  /* 0x3ef6384a10117423 */ /* 0x000fe2000001000f */
[----:B------:R-:W-:-:S02]  /*1e90*/  I2FP.F32.S32 R15, R13 ;  /* 0x0000000d000f7245 */ /* 0x000fc40000201400 */
[----:B------:R-:W-:Y:S01]  /*1ea0*/  FFMA.FTZ R7, R12, R7, -0.72134751081466674805 ;  /* 0xbf38aa3b0c077423 */ /* 0x000fe20000010007 */
[----:B------:R-:W-:Y:S01]  /*1eb0*/  F2FP.BF16.F32.PACK_AB R6, R6, R23 ;  /* 0x000000170606723e */ /* 0x000fe200000010ff */
[----:B------:R-:W-:Y:S01]  /*1ec0*/  FFMA.FTZ R17, R16, R17, -0.72134751081466674805 ;  /* 0xbf38aa3b10117423 */ /* 0x000fe20000010011 */
[----:B------:R-:W-:Y:S01]  /*1ed0*/  FSEL R14, RZ, -23, P2 ;  /* 0xc1b80000ff0e7808 */ /* 0x000fe20001000000 */
[----:B------:R-:W-:Y:S01]  /*1ee0*/  FMUL R13, R12, R7 ;  /* 0x000000070c0d7220 */ /* 0x000fe20000400000 */
[----:B------:R-:W-:Y:S01]  /*1ef0*/  F2FP.BF16.F32.PACK_AB R7, R18, R21 ;  /* 0x000000151207723e */ /* 0x000fe200000010ff */
[----:B------:R-:W-:Y:S01]  /*1f00*/  FMUL R17, R16, R17 ;  /* 0x0000001110117220 */ /* 0x000fe20000400000 */
[----:B------:R-:W-:Y:S01]  /*1f10*/  SHF.R.U32.HI R18, RZ, 0x8, R0 ;  /* 0x00000008ff127819 */ /* 0x000fe20000011600 */
[----:B------:R-:W-:Y:S01]  /*1f20*/  FMUL R13, R12, R13 ;  /* 0x0000000d0c0d7220 */ /* 0x000fe20000400000 */
[----:B------:R-:W-:Y:S01]  /*1f30*/  FFMA.FTZ R15, R15, 1.1920928955078125e-07, R14 ;  /* 0x340000000f0f7823 */ /* 0x000fe2000001000e */
[----:B------:R1:W-:Y:S01]  /*1f40*/  STSM.16.M88.4 [R10], R4 ;  /* 0x000000040a007844 */ /* 0x0003e20000000200 */
[----:B------:R-:W-:Y:S01]  /*1f50*/  FMUL R17, R16, R17 ;  /* 0x0000001110117220 */ /* 0x000fe20000400000 */
[----:B------:R-:W-:Y:S01]  /*1f60*/  FFMA.FTZ R14, R12, 1.4426950216293334961, R13 ;  /* 0x3fb8aa3b0c0e7823 */ /* 0x000fe2000001000d */
[----:B------:R-:W-:Y:S02]  /*1f70*/  BAR.SYNC.DEFER_BLOCKING 0x0 ;  /* 0x0000000000007b1d */ /* 0x000fe40000010000 */
[----:B------:R-:W-:Y:S01]  /*1f80*/  FFMA.FTZ R16, R16, 1.4426950216293334961, R17 ;  /* 0x3fb8aa3b10107823 */ /* 0x000fe20000010011 */
[----:B------:R-:W-:Y:S01]  /*1f90*/  LOP3.LUT R17, R0, 0x1ff, RZ, 0xc0, !PT ;  /* 0x000001ff00117812 */ /* 0x000fe200078ec0ff */
[----:B------:R-:W-:Y:S01]  /*1fa0*/  FADD R24, R9, R14 ;  /* 0x0000000e09187221 */ /* 0x000fe20000000000 */
[----:B------:R-:W-:-:S02]  /*1fb0*/  IMAD R9, R43, UR5, RZ ;  /* 0x000000052b097c24 */ /* 0x000fc4000f8e02ff */
[----:B------:R-:W-:Y:S01]  /*1fc0*/  FADD R25, R15, R16 ;  /* 0x000000100f197221 */ /* 0x000fe20000000000 */
[----:B------:R-:W-:Y:S01]  /*1fd0*/  LEA R14, R17, UR6, 0x4 ;  /* 0x00000006110e7c11 */ /* 0x000fe2000f8e20ff */
[----:B------:R-:W2:Y:S01]  /*1fe0*/  LDC.64 R12, c[0x0][0x398] ;  /* 0x0000e600ff0c7b82 */ /* 0x000ea20000000a00 */
[----:B------:R-:W-:Y:S01]  /*1ff0*/  SGXT.U32 R16, R18, 0x1 ;  /* 0x000000011210781a */ /* 0x000fe20000000000 */
[----:B------:R-:W-:Y:S01]  /*2000*/  IMAD.SHL.U32 R15, R9, 0x2, RZ ;  /* 0x00000002090f7824 */ /* 0x000fe200078e00ff */
[----:B------:R-:W-:Y:S01]  /*2010*/  ISETP.GE.U32.AND P2, PT, R8, 0x7f800000, PT ;  /* 0x7f8000000800780c */ /* 0x000fe20003f46070 */
[----:B------:R-:W-:Y:S01]  /*2020*/  UIMAD.WIDE UR4, UR4, 0x2, URZ ;  /* 0x00000002040478a5 */ /* 0x000fe2000f8e02ff */
[----:B-1----:R-:W-:Y:S02]  /*2030*/  @P1 IMAD.MOV.U32 R10, RZ, RZ, 0x7f800000 ;  /* 0x7f800000ff0a1424 */ /* 0x002fe400078e00ff */
[----:B0-----:R-:W-:Y:S02]  /*2040*/  IMAD R16, R16, R11, RZ ;  /* 0x0000000b10107224 */ /* 0x001fe400078e02ff */
[----:B------:R-:W-:Y:S01]  /*2050*/  @P1 FFMA.FTZ R24, R3, R10, +INF ;  /* 0x7f80000003181423 */ /* 0x000fe2000001000a */
[----:B------:R-:W-:-:S04]  /*2060*/  IMAD.HI R10, R9, 0x2, RZ ;  /* 0x00000002090a7827 */ /* 0x000fc800078e02ff */
[C---:B------:R-:W-:Y:S01]  /*2070*/  IMAD R20, R11.reuse, 0x2, R16 ;  /* 0x000000020b147824 */ /* 0x040fe200078e0210 */
[----:B------:R-:W-:Y:S01]  /*2080*/  FSEL R24, R24, -INF , P0 ;  /* 0xff80000018187808 */ /* 0x000fe20000000000 */
[----:B------:R-:W0:Y:S01]  /*2090*/  LDCU UR4, c[0x0][0x3ec] ;  /* 0x00007d80ff0477ac */ /* 0x000e220008000800 */
[----:B------:R1:W3:Y:S01]  /*20a0*/  LDS.128 R4, [R14] ;  /* 0x000000000e047984 */ /* 0x0002e20000000c00 */
[C---:B------:R-:W-:Y:S01]  /*20b0*/  IMAD R22, R11.reuse, 0x2, R20 ;  /* 0x000000020b167824 */ /* 0x040fe200078e0214 */
[----:B------:R-:W-:Y:S01]  /*20c0*/  @P2 MOV R3, 0x7f800000 ;  /* 0x7f80000000032802 */ /* 0x000fe20000000f00 */
[----:B------:R-:W-:Y:S01]  /*20d0*/  FFMA R24, R24, 0.69314718246459960938, R33 ;  /* 0x3f31721818187823 */ /* 0x000fe20000000021 */
[----:B------:R-:W-:Y:S01]  /*20e0*/  LOP3.LUT P0, RZ, R0, 0x100, RZ, 0xc0, !PT ;  /* 0x0000010000ff7812 */ /* 0x000fe2000780c0ff */
[----:B------:R-:W-:Y:S01]  /*20f0*/  IMAD R26, R11, 0x2, R22 ;  /* 0x000000020b1a7824 */ /* 0x000fe200078e0216 */
[----:B--2---:R-:W-:Y:S01]  /*2100*/  IADD3 R9, P1, P3, R15, UR7, R12 ;  /* 0x000000070f097c10 */ /* 0x004fe2000fb3e00c */
[----:B------:R-:W-:-:S02]  /*2110*/  @P2 FFMA.FTZ R25, R8, R3, +INF ;  /* 0x7f80000008192423 */ /* 0x000fc40000010003 */
[C---:B------:R-:W-:Y:S01]  /*2120*/  IMAD R30, R11.reuse, 0x2, R26 ;  /* 0x000000020b1e7824 */ /* 0x040fe200078e021a */
[----:B------:R-:W-:Y:S02]  /*2130*/  IADD3.X R27, PT, PT, R10, UR5, R13, P1, P3 ;  /* 0x000000050a1b7c10 */ /* 0x000fe40008fe640d */
[-C--:B-1----:R-:W-:Y:S01]  /*2140*/  LEA R14, P3, R16, R9.reuse, 0x1 ;  /* 0x00000009100e7211 */ /* 0x082fe200078608ff */
[C---:B------:R-:W-:Y:S01]  /*2150*/  IMAD R32, R11.reuse, 0x2, R30 ;  /* 0x000000020b207824 */ /* 0x040fe200078e021e */
[----:B------:R-:W-:Y:S02]  /*2160*/  LEA R12, P4, R26, R9, 0x1 ;  /* 0x000000091a0c7211 */ /* 0x000fe400078808ff */
[----:B------:R-:W-:Y:S01]  /*2170*/  LEA.HI.X.SX32 R15, R16, R27, 0x1, P3 ;  /* 0x0000001b100f7211 */ /* 0x000fe200018f0eff */
[C---:B------:R-:W-:Y:S01]  /*2180*/  IMAD R34, R11.reuse, 0x2, R32 ;  /* 0x000000020b227824 */ /* 0x040fe200078e0220 */
[-C--:B------:R-:W-:Y:S01]  /*2190*/  LEA R16, P2, R20, R9.reuse, 0x1 ;  /* 0x0000000914107211 */ /* 0x080fe200078408ff */
[----:B0-----:R-:W-:Y:S01]  /*21a0*/  UIMAD UR4, UR9, UR4, URZ ;  /* 0x00000004090472a4 */ /* 0x001fe2000f8e02ff */
[----:B------:R-:W-:Y:S01]  /*21b0*/  LEA R18, P3, R22, R9, 0x1 ;  /* 0x0000000916127211 */ /* 0x000fe200078608ff */
[----:B------:R-:W-:Y:S01]  /*21c0*/  IMAD R3, R11, 0x2, R34 ;  /* 0x000000020b037824 */ /* 0x000fe200078e0222 */
[-C--:B------:R-:W-:Y:S01]  /*21d0*/  LEA.HI.X.SX32 R17, R20, R27.reuse, 0x1, P2 ;  /* 0x0000001b14117211 */ /* 0x080fe200010f0eff */
[----:B------:R-:W-:Y:S01]  /*21e0*/  USHF.L.U32 UR7, UR4, 0x2, URZ ;  /* 0x0000000204077899 */ /* 0x000fe200080006ff */
[----:B------:R-:W-:Y:S01]  /*21f0*/  LEA.HI.X.SX32 R19, R22, R27, 0x1, P3 ;  /* 0x0000001b16137211 */ /* 0x000fe200018f0eff */
[----:B------:R-:W-:Y:S01]  /*2200*/  UIMAD.WIDE UR4, UR4, 0x4, URZ ;  /* 0x00000004040478a5 */ /* 0x000fe2000f8e02ff */
[----:B------:R-:W-:-:S02]  /*2210*/  LEA R10, P2, R30, R9, 0x1 ;  /* 0x000000091e0a7211 */ /* 0x000fc400078408ff */
[----:B------:R-:W-:Y:S02]  /*2220*/  LEA.HI.X.SX32 R13, R26, R27, 0x1, P4 ;  /* 0x0000001b1a0d7211 */ /* 0x000fe400020f0eff */
[-C--:B------:R-:W-:Y:S02]  /*2230*/  LEA R20, P3, R32, R9.reuse, 0x1 ;  /* 0x0000000920147211 */ /* 0x080fe400078608ff */
[----:B------:R-:W-:Y:S02]  /*2240*/  FSETP.NEU.AND P1, PT, R8, RZ, PT ;  /* 0x000000ff0800720b */ /* 0x000fe40003f2d000 */
[-C--:B------:R-:W-:Y:S02]  /*2250*/  LEA R22, P4, R34, R9.reuse, 0x1 ;  /* 0x0000000922167211 */ /* 0x080fe400078808ff */
[----:B------:R-:W-:Y:S02]  /*2260*/  LEA R8, P5, R3, R9, 0x1 ;  /* 0x0000000903087211 */ /* 0x000fe400078a08ff */
[-C--:B------:R-:W-:Y:S01]  /*2270*/  LEA.HI.X.SX32 R11, R30, R27.reuse, 0x1, P2 ;  /* 0x0000001b1e0b7211 */ /* 0x080fe200010f0eff */
[----:B---3--:R0:W-:Y:S01]  /*2280*/  STG.E.U16 desc[UR14][R14.64], R4 ;  /* 0x000000040e007986 */ /* 0x0081e2000c10150e */
[----:B------:R-:W-:-:S02]  /*2290*/  LEA.HI.X.SX32 R21, R32, R27, 0x1, P3 ;  /* 0x0000001b20157211 */ /* 0x000fc400018f0eff */
[-C--:B------:R-:W-:Y:S01]  /*22a0*/  LEA.HI.X.SX32 R23, R34, R27.reuse, 0x1, P4 ;  /* 0x0000001b22177211 */ /* 0x080fe200020f0eff */
[----:B------:R1:W-:Y:S01]  /*22b0*/  STG.E.U16 desc[UR14][R16.64], R5 ;  /* 0x0000000510007986 */ /* 0x0003e2000c10150e */
[----:B------:R-:W-:Y:S01]  /*22c0*/  LEA.HI.X.SX32 R9, R3, R27, 0x1, P5 ;  /* 0x0000001b03097211 */ /* 0x000fe200028f0eff */
[----:B------:R-:W-:Y:S01]  /*22d0*/  IMAD.SHL.U32 R3, R0, 0x2, RZ ;  /* 0x0000000200037824 */ /* 0x000fe200078e00ff */
[----:B------:R-:W-:Y:S01]  /*22e0*/  PRMT R29, R7, 0x7632, R29 ;  /* 0x00007632071d7816 */ /* 0x000fe2000000001d */
[----:B------:R2:W-:Y:S01]  /*22f0*/  STG.E.U16 desc[UR14][R18.64], R6 ;  /* 0x0000000612007986 */ /* 0x0005e2000c10150e */
[----:B------:R-:W-:Y:S01]  /*2300*/  FSEL R25, R25, -INF , P1 ;  /* 0xff80000019197808 */ /* 0x000fe20000800000 */
[----:B------:R-:W3:Y:S01]  /*2310*/  LDC.64 R26, c[0x0][0x3a0] ;  /* 0x0000e800ff1a7b82 */ /* 0x000ee20000000a00 */
[----:B------:R-:W-:Y:S01]  /*2320*/  LOP3.LUT R3, R3, 0x3f8, RZ, 0xc0, !PT ;  /* 0x000003f803037812 */ /* 0x000fe200078ec0ff */
[----:B------:R4:W-:Y:S01]  /*2330*/  STG.E.U16 desc[UR14][R12.64], R7 ;  /* 0x000000070c007986 */ /* 0x0009e2000c10150e */
[----:B0-----:R-:W-:Y:S01]  /*2340*/  PRMT R15, R4, 0x7632, R15 ;  /* 0x00007632040f7816 */ /* 0x001fe2000000000f */
[----:B------:R-:W-:Y:S01]  /*2350*/  FFMA R25, R25, 0.69314718246459960938, R28 ;  /* 0x3f31721819197823 */ /* 0x000fe2000000001c */
[----:B------:R-:W-:Y:S01]  /*2360*/  IMAD.HI R0, R43, 0x4, RZ ;  /* 0x000000042b007827 */ /* 0x000fe200078e02ff */
[----:B-1----:R-:W-:-:S02]  /*2370*/  PRMT R17, R5, 0x7632, R17 ;  /* 0x0000763205117816 */ /* 0x002fc40000000011 */
[----:B------:R4:W-:Y:S01]  /*2380*/  STG.E.U16 desc[UR14][R10.64], R15 ;  /* 0x0000000f0a007986 */ /* 0x0009e2000c10150e */
[----:B------:R-:W-:Y:S01]  /*2390*/  IMAD.SHL.U32 R5, R43, 0x4, RZ ;  /* 0x000000042b057824 */ /* 0x000fe200078e00ff */
[----:B--2---:R-:W-:Y:S02]  /*23a0*/  PRMT R19, R6, 0x7632, R19 ;  /* 0x0000763206137816 */ /* 0x004fe40000000013 */
[----:B------:R4:W-:Y:S04]  /*23b0*/  STG.E.U16 desc[UR14][R20.64], R17 ;  /* 0x0000001114007986 */ /* 0x0009e8000c10150e */
[----:B------:R4:W-:Y:S04]  /*23c0*/  STG.E.U16 desc[UR14][R22.64], R19 ;  /* 0x0000001316007986 */ /* 0x0009e8000c10150e */
[----:B------:R4:W-:Y:S01]  /*23d0*/  STG.E.U16 desc[UR14][R8.64], R29 ;  /* 0x0000001d08007986 */ /* 0x0009e2000c10150e */
[----:B------:R-:W-:Y:S01]  /*23e0*/  BAR.SYNC.DEFER_BLOCKING 0x0 ;  /* 0x0000000000007b1d */ /* 0x000fe20000010000 */
[----:B---3--:R-:W-:-:S04]  /*23f0*/  IADD3 R4, P1, P2, R5, UR7, R26 ;  /* 0x0000000705047c10 */ /* 0x008fc8000fa3e01a */
[----:B------:R-:W-:Y:S01]  /*2400*/  IADD3.X R5, PT, PT, R0, UR5, R27, P1, P2 ;  /* 0x0000000500057c10 */ /* 0x000fe20008fe441b */
[----:B------:R4:W-:Y:S02]  /*2410*/  STS.64 [R3+UR6], R24 ;  /* 0x0000001803007988 */ /* 0x0009e40008000a06 */
[----:B------:R-:W-:Y:S06]  /*2420*/  BAR.SYNC.DEFER_BLOCKING 0x0 ;  /* 0x0000000000007b1d */ /* 0x000fec0000010000 */
[----:B------:R-:W-:Y:S05]  /*2430*/  @P0 EXIT ;  /* 0x000000000000094d */ /* 0x000fea0003800000 */
[----:B----4-:R-:W0:Y:S04]  /*2440*/  LDS R3, [R2] ;  /* 0x0000000002037984 */ /* 0x010e280000000800 */
[----:B0-----:R-:W-:Y:S01]  /*2450*/  STG.E desc[UR14][R4.64], R3 ;  /* 0x0000000304007986 */ /* 0x001fe2000c10190e */
[----:B------:R-:W-:Y:S05]  /*2460*/  EXIT ;  /* 0x000000000000794d */ /* 0x000fea0003800000 */
.L_x_2:
[----:B------:R-:W-:-:S00]  /*2470*/  BRA `(.L_x_2) ;  /* 0xfffffffc00fc7947 */ /* 0x000fc0000383ffff */
[----:B------:R-:W-:-:S00]  /*2480*/  NOP ;  /* 0x0000000000007918 */ /* 0x000fc00000000000 */
[----:B------:R-:W-:-:S00]  /*2490*/  NOP ;  /* 0x0000000000007918 */ /* 0x000fc00000000000 */
[----:B------:R-:W-:-:S00]  /*24a0*/  NOP ;  /* 0x0000000000007918 */ /* 0x000fc00000000000 */
[----:B------:R-:W-:-:S00]  /*24b0*/  NOP ;  /* 0x0000000000007918 */ /* 0x000fc00000000000 */
[----:B------:R-:W-:-:S00]  /*24c0*/  NOP ;  /* 0x0000000000007918 */ /* 0x000fc00000000000 */
[----:B------:R-:W-:-:S00]  /*24d0*/  NOP ;  /* 0x0000000000007918 */ /* 0x000fc00000000000 */
[----:B------:R-:W-:-:S00]  /*24e0*/  NOP ;  /* 0x0000000000007918 */ /* 0x000fc00000000000 */
[----:B------:R-:W-:-:S00]  /*24f0*/  NOP ;  /* 0x0000000000007918 */ /* 0x000fc00000000000 */
.L_x_3:


//--------------------- .nv.global.init           --------------------------
	.section	.nv.global.init,"aw",@progbits
.nv.global.init:
	.type		_$_str,@object
	.size		_$_str,(.L_0 - _$_str)
_$_str:
        /*0000*/ 	.byte	0x5f, 0x5f, 0x43, 0x55, 0x44, 0x41, 0x5f, 0x46, 0x54, 0x5a, 0x00
.L_0:


//--------------------- .nv.shared.attn_fwd       --------------------------
	.section	.nv.shared.attn_fwd,"aw",@nobits
	.sectionflags	@""
	.align	16
	.zero		1024


//--------------------- .nv.shared.reserved.0     --------------------------
	.section	.nv.shared.reserved.0,"aw",@nobits
	.weak		__nv_reservedSMEM_offset_0_alias
	.size		__nv_reservedSMEM_offset_0_alias, 0, 64
	.other		__nv_reservedSMEM_offset_0_alias,@"STO_CUDA_RESERVED_SHARED STV_DEFAULT"
__nv_reservedSMEM_offset_0_alias:
	.zero		0
	.zero		64


//--------------------- .nv.constant0.attn_fwd    --------------------------
	.section	.nv.constant0.attn_fwd,"a",@progbits
	.sectionflags	@""
	.align	4
.nv.constant0.attn_fwd:
	.zero		1032


//--------------------- SYMBOLS --------------------------

	.type		.nv.reservedSmem.offset0,@object
	.size		.nv.reservedSmem.offset0,0x4
	.type		.nv.reservedSmem.cap,@object
	.size		.nv.reservedSmem.cap,0x4
